//
// Generated by NVIDIA NVVM Compiler
//
// Compiler Build ID: CL-36424714
// Cuda compilation tools, release 13.0, V13.0.88
// Based on NVVM 20.0.0
//

.version 9.0
.target sm_100
.address_size 64

	// .globl	zlema_batch_f32
.extern .shared .align 16 .b8 s_prices[];

.visible .entry zlema_batch_f32(
	.param .u64 .ptr .align 1 zlema_batch_f32_param_0,
	.param .u64 .ptr .align 1 zlema_batch_f32_param_1,
	.param .u64 .ptr .align 1 zlema_batch_f32_param_2,
	.param .u64 .ptr .align 1 zlema_batch_f32_param_3,
	.param .u32 zlema_batch_f32_param_4,
	.param .u32 zlema_batch_f32_param_5,
	.param .u32 zlema_batch_f32_param_6,
	.param .u64 .ptr .align 1 zlema_batch_f32_param_7
)
{
	.reg .pred 	%p<28>;
	.reg .b32 	%r<67>;
	.reg .b32 	%f<55>;
	.reg .b64 	%rd<64>;

	ld.param.u64 	%rd14, [zlema_batch_f32_param_0];
	ld.param.u64 	%rd15, [zlema_batch_f32_param_1];
	ld.param.u64 	%rd16, [zlema_batch_f32_param_2];
	ld.param.u64 	%rd17, [zlema_batch_f32_param_3];
	ld.param.u32 	%r36, [zlema_batch_f32_param_4];
	ld.param.u32 	%r38, [zlema_batch_f32_param_5];
	ld.param.u32 	%r37, [zlema_batch_f32_param_6];
	ld.param.u64 	%rd18, [zlema_batch_f32_param_7];
	cvta.to.global.u64 	%rd1, %rd18;
	mov.u32 	%r39, %ctaid.x;
	mov.u32 	%r40, %ntid.x;
	mov.u32 	%r41, %tid.x;
	mad.lo.s32 	%r1, %r39, %r40, %r41;
	setp.ge.s32 	%p1, %r1, %r38;
	@%p1 bra 	$L__BB0_44;
	cvta.to.global.u64 	%rd19, %rd15;
	cvta.to.global.u64 	%rd20, %rd16;
	cvta.to.global.u64 	%rd21, %rd17;
	mul.wide.s32 	%rd22, %r1, 4;
	add.s64 	%rd23, %rd19, %rd22;
	ld.global.nc.u32 	%r42, [%rd23];
	add.s64 	%rd24, %rd20, %rd22;
	ld.global.nc.u32 	%r2, [%rd24];
	add.s64 	%rd25, %rd21, %rd22;
	ld.global.nc.f32 	%f1, [%rd25];
	add.s32 	%r43, %r37, %r42;
	add.s32 	%r3, %r43, -1;
	mul.wide.s32 	%rd2, %r36, %r1;
	min.s32 	%r44, %r3, %r36;
	setp.lt.s32 	%p2, %r44, 1;
	@%p2 bra 	$L__BB0_13;
	min.u32 	%r4, %r3, %r36;
	and.b32  	%r5, %r4, 7;
	setp.lt.u32 	%p3, %r4, 8;
	mov.b32 	%r59, 0;
	@%p3 bra 	$L__BB0_5;
	and.b32  	%r59, %r4, 2147483640;
	neg.s32 	%r57, %r59;
	shl.b64 	%rd26, %rd2, 2;
	add.s64 	%rd27, %rd26, %rd1;
	add.s64 	%rd63, %rd27, 16;
$L__BB0_4:
	.pragma "nounroll";
	mov.b32 	%r46, 2147483647;
	st.global.u32 	[%rd63+-16], %r46;
	st.global.u32 	[%rd63+-12], %r46;
	st.global.u32 	[%rd63+-8], %r46;
	st.global.u32 	[%rd63+-4], %r46;
	st.global.u32 	[%rd63], %r46;
	st.global.u32 	[%rd63+4], %r46;
	st.global.u32 	[%rd63+8], %r46;
	st.global.u32 	[%rd63+12], %r46;
	add.s32 	%r57, %r57, 8;
	add.s64 	%rd63, %rd63, 32;
	setp.ne.s32 	%p4, %r57, 0;
	@%p4 bra 	$L__BB0_4;
$L__BB0_5:
	setp.eq.s32 	%p5, %r5, 0;
	@%p5 bra 	$L__BB0_13;
	and.b32  	%r11, %r4, 3;
	setp.lt.u32 	%p6, %r5, 4;
	@%p6 bra 	$L__BB0_8;
	cvt.u64.u32 	%rd28, %r59;
	add.s64 	%rd29, %rd2, %rd28;
	shl.b64 	%rd30, %rd29, 2;
	add.s64 	%rd31, %rd1, %rd30;
	mov.b32 	%r47, 2147483647;
	st.global.u32 	[%rd31], %r47;
	st.global.u32 	[%rd31+4], %r47;
	st.global.u32 	[%rd31+8], %r47;
	st.global.u32 	[%rd31+12], %r47;
	add.s32 	%r59, %r59, 4;
$L__BB0_8:
	setp.eq.s32 	%p7, %r11, 0;
	@%p7 bra 	$L__BB0_13;
	setp.eq.s32 	%p8, %r11, 1;
	@%p8 bra 	$L__BB0_11;
	cvt.u64.u32 	%rd32, %r59;
	add.s64 	%rd33, %rd2, %rd32;
	shl.b64 	%rd34, %rd33, 2;
	add.s64 	%rd35, %rd1, %rd34;
	mov.b32 	%r48, 2147483647;
	st.global.u32 	[%rd35], %r48;
	st.global.u32 	[%rd35+4], %r48;
	add.s32 	%r59, %r59, 2;
$L__BB0_11:
	and.b32  	%r49, %r4, 1;
	setp.eq.b32 	%p9, %r49, 1;
	not.pred 	%p10, %p9;
	@%p10 bra 	$L__BB0_13;
	cvt.u64.u32 	%rd36, %r59;
	add.s64 	%rd37, %rd2, %rd36;
	shl.b64 	%rd38, %rd37, 2;
	add.s64 	%rd39, %rd1, %rd38;
	mov.b32 	%r50, 2147483647;
	st.global.u32 	[%rd39], %r50;
$L__BB0_13:
	setp.ge.s32 	%p11, %r37, %r36;
	@%p11 bra 	$L__BB0_44;
	cvt.s64.s32 	%rd6, %r37;
	mul.wide.s32 	%rd41, %r37, 4;
	add.s64 	%rd40, %rd14, %rd41;
	// begin inline asm
	ld.global.nc.f32 %f47, [%rd40];
	// end inline asm
	setp.gt.s32 	%p12, %r3, %r37;
	@%p12 bra 	$L__BB0_16;
	add.s64 	%rd42, %rd2, %rd6;
	shl.b64 	%rd43, %rd42, 2;
	add.s64 	%rd44, %rd1, %rd43;
	st.global.f32 	[%rd44], %f47;
$L__BB0_16:
	add.s32 	%r63, %r37, 1;
	setp.ge.s32 	%p13, %r63, %r36;
	@%p13 bra 	$L__BB0_44;
	add.s32 	%r17, %r2, %r37;
	not.b32 	%r51, %r37;
	add.s32 	%r52, %r36, %r51;
	and.b32  	%r18, %r52, 3;
	setp.eq.s32 	%p14, %r18, 0;
	@%p14 bra 	$L__BB0_25;
	neg.s32 	%r62, %r18;
	mul.wide.s32 	%rd45, %r2, 4;
	sub.s64 	%rd7, %rd14, %rd45;
	mov.u32 	%r61, %r37;
$L__BB0_19:
	.pragma "nounroll";
	add.s32 	%r61, %r61, 1;
	cvt.s64.s32 	%rd47, %r63;
	mul.wide.s32 	%rd8, %r63, 4;
	add.s64 	%rd48, %rd2, %rd47;
	shl.b64 	%rd49, %rd48, 2;
	add.s64 	%rd9, %rd1, %rd49;
	add.s64 	%rd46, %rd14, %rd8;
	// begin inline asm
	ld.global.nc.f32 %f48, [%rd46];
	// end inline asm
	setp.lt.s32 	%p15, %r61, %r17;
	@%p15 bra 	$L__BB0_21;
	add.s64 	%rd50, %rd7, %rd8;
	// begin inline asm
	ld.global.nc.f32 %f28, [%rd50];
	// end inline asm
	neg.f32 	%f29, %f28;
	fma.rn.f32 	%f48, %f48, 0f40000000, %f29;
$L__BB0_21:
	sub.f32 	%f30, %f48, %f47;
	fma.rn.f32 	%f47, %f1, %f30, %f47;
	setp.lt.s32 	%p16, %r61, %r3;
	@%p16 bra 	$L__BB0_23;
	st.global.f32 	[%rd9], %f47;
$L__BB0_23:
	add.s32 	%r63, %r63, 1;
	add.s32 	%r62, %r62, 1;
	setp.ne.s32 	%p17, %r62, 0;
	@%p17 bra 	$L__BB0_19;
	add.s32 	%r63, %r61, 1;
$L__BB0_25:
	sub.s32 	%r53, %r36, %r37;
	add.s32 	%r54, %r53, -2;
	setp.lt.u32 	%p18, %r54, 3;
	@%p18 bra 	$L__BB0_44;
	sub.s32 	%r65, %r63, %r2;
$L__BB0_27:
	cvt.s64.s32 	%rd10, %r63;
	mul.wide.s32 	%rd52, %r63, 4;
	add.s64 	%rd51, %rd14, %rd52;
	// begin inline asm
	ld.global.nc.f32 %f51, [%rd51];
	// end inline asm
	setp.lt.s32 	%p19, %r63, %r17;
	mul.wide.s32 	%rd53, %r65, 4;
	add.s64 	%rd12, %rd14, %rd53;
	@%p19 bra 	$L__BB0_29;
	// begin inline asm
	ld.global.nc.f32 %f32, [%rd12];
	// end inline asm
	neg.f32 	%f33, %f32;
	fma.rn.f32 	%f51, %f51, 0f40000000, %f33;
$L__BB0_29:
	cvt.u32.u64 	%r55, %rd10;
	sub.f32 	%f34, %f51, %f47;
	fma.rn.f32 	%f13, %f1, %f34, %f47;
	setp.lt.s32 	%p20, %r55, %r3;
	add.s64 	%rd55, %rd2, %rd10;
	shl.b64 	%rd56, %rd55, 2;
	add.s64 	%rd13, %rd1, %rd56;
	@%p20 bra 	$L__BB0_31;
	st.global.f32 	[%rd13], %f13;
$L__BB0_31:
	add.s64 	%rd57, %rd51, 4;
	// begin inline asm
	ld.global.nc.f32 %f52, [%rd57];
	// end inline asm
	add.s32 	%r31, %r55, 1;
	setp.lt.s32 	%p21, %r31, %r17;
	@%p21 bra 	$L__BB0_33;
	add.s64 	%rd58, %rd12, 4;
	// begin inline asm
	ld.global.nc.f32 %f36, [%rd58];
	// end inline asm
	neg.f32 	%f37, %f36;
	fma.rn.f32 	%f52, %f52, 0f40000000, %f37;
$L__BB0_33:
	sub.f32 	%f38, %f52, %f13;
	fma.rn.f32 	%f17, %f1, %f38, %f13;
	setp.lt.s32 	%p22, %r31, %r3;
	@%p22 bra 	$L__BB0_35;
	st.global.f32 	[%rd13+4], %f17;
$L__BB0_35:
	add.s64 	%rd59, %rd51, 8;
	// begin inline asm
	ld.global.nc.f32 %f53, [%rd59];
	// end inline asm
	add.s32 	%r32, %r31, 1;
	setp.lt.s32 	%p23, %r32, %r17;
	@%p23 bra 	$L__BB0_37;
	add.s64 	%rd60, %rd12, 8;
	// begin inline asm
	ld.global.nc.f32 %f40, [%rd60];
	// end inline asm
	neg.f32 	%f41, %f40;
	fma.rn.f32 	%f53, %f53, 0f40000000, %f41;
$L__BB0_37:
	sub.f32 	%f42, %f53, %f17;
	fma.rn.f32 	%f21, %f1, %f42, %f17;
	setp.lt.s32 	%p24, %r32, %r3;
	@%p24 bra 	$L__BB0_39;
	st.global.f32 	[%rd13+8], %f21;
$L__BB0_39:
	add.s64 	%rd61, %rd51, 12;
	// begin inline asm
	ld.global.nc.f32 %f54, [%rd61];
	// end inline asm
	add.s32 	%r33, %r32, 1;
	setp.lt.s32 	%p25, %r33, %r17;
	@%p25 bra 	$L__BB0_41;
	add.s64 	%rd62, %rd12, 12;
	// begin inline asm
	ld.global.nc.f32 %f44, [%rd62];
	// end inline asm
	neg.f32 	%f45, %f44;
	fma.rn.f32 	%f54, %f54, 0f40000000, %f45;
$L__BB0_41:
	sub.f32 	%f46, %f54, %f21;
	fma.rn.f32 	%f47, %f1, %f46, %f21;
	setp.lt.s32 	%p26, %r33, %r3;
	@%p26 bra 	$L__BB0_43;
	st.global.f32 	[%rd13+12], %f47;
$L__BB0_43:
	add.s32 	%r65, %r65, 4;
	add.s32 	%r63, %r33, 1;
	setp.ne.s32 	%p27, %r63, %r36;
	@%p27 bra 	$L__BB0_27;
$L__BB0_44:
	ret;

}
	// .globl	zlema_batch_warp_scan_f32
.visible .entry zlema_batch_warp_scan_f32(
	.param .u64 .ptr .align 1 zlema_batch_warp_scan_f32_param_0,
	.param .u64 .ptr .align 1 zlema_batch_warp_scan_f32_param_1,
	.param .u32 zlema_batch_warp_scan_f32_param_2,
	.param .u32 zlema_batch_warp_scan_f32_param_3,
	.param .u32 zlema_batch_warp_scan_f32_param_4,
	.param .u64 .ptr .align 1 zlema_batch_warp_scan_f32_param_5
)
{
	.reg .pred 	%p<98>;
	.reg .b32 	%r<212>;
	.reg .b32 	%f<209>;
	.reg .b64 	%rd<115>;

	ld.param.u64 	%rd14, [zlema_batch_warp_scan_f32_param_0];
	ld.param.u64 	%rd15, [zlema_batch_warp_scan_f32_param_1];
	ld.param.u32 	%r79, [zlema_batch_warp_scan_f32_param_2];
	ld.param.u32 	%r80, [zlema_batch_warp_scan_f32_param_3];
	ld.param.u32 	%r81, [zlema_batch_warp_scan_f32_param_4];
	ld.param.u64 	%rd16, [zlema_batch_warp_scan_f32_param_5];
	cvta.to.global.u64 	%rd1, %rd16;
	min.s32 	%r82, %r79, %r80;
	setp.lt.s32 	%p6, %r82, 1;
	setp.ge.u32 	%p7, %r81, %r79;
	or.pred  	%p8, %p6, %p7;
	@%p8 bra 	$L__BB1_66;
	mov.u32 	%r1, %tid.x;
	and.b32  	%r2, %r1, 31;
	mov.u32 	%r3, %ntid.x;
	setp.lt.u32 	%p9, %r3, 32;
	@%p9 bra 	$L__BB1_66;
	shr.u32 	%r83, %r3, 5;
	shr.u32 	%r84, %r1, 5;
	mov.u32 	%r85, %ctaid.x;
	mad.lo.s32 	%r4, %r83, %r85, %r84;
	setp.ge.s32 	%p10, %r4, %r80;
	@%p10 bra 	$L__BB1_66;
	cvt.s64.s32 	%rd2, %r4;
	cvta.to.global.u64 	%rd17, %rd15;
	mul.wide.s32 	%rd18, %r4, 4;
	add.s64 	%rd19, %rd17, %rd18;
	ld.global.nc.u32 	%r5, [%rd19];
	setp.lt.s32 	%p11, %r5, 1;
	@%p11 bra 	$L__BB1_66;
	add.s32 	%r86, %r5, -1;
	shr.u32 	%r6, %r86, 1;
	cvt.rn.f32.u32 	%f41, %r5;
	add.f32 	%f42, %f41, 0f3F800000;
	mov.f32 	%f43, 0f40000000;
	div.rn.f32 	%f1, %f43, %f42;
	mov.f32 	%f44, 0f3F800000;
	sub.f32 	%f2, %f44, %f1;
	add.s32 	%r7, %r5, %r81;
	add.s32 	%r203, %r86, %r81;
	cvt.u64.u32 	%rd20, %r79;
	mul.lo.s64 	%rd3, %rd20, %rd2;
	setp.ge.s32 	%p12, %r2, %r203;
	setp.ge.u32 	%p13, %r2, %r79;
	or.pred  	%p14, %p12, %p13;
	@%p14 bra 	$L__BB1_16;
	min.u32 	%r87, %r203, %r79;
	or.b32  	%r88, %r2, 32;
	max.u32 	%r89, %r87, %r88;
	not.b32 	%r90, %r2;
	add.s32 	%r9, %r89, %r90;
	shr.u32 	%r91, %r9, 5;
	add.s32 	%r10, %r91, 1;
	and.b32  	%r11, %r10, 7;
	setp.lt.u32 	%p15, %r9, 224;
	mov.u32 	%r191, %r2;
	@%p15 bra 	$L__BB1_8;
	and.b32  	%r92, %r10, 268435448;
	neg.s32 	%r189, %r92;
	cvt.u64.u32 	%rd21, %r1;
	and.b64  	%rd22, %rd21, 31;
	add.s64 	%rd23, %rd3, %rd22;
	shl.b64 	%rd24, %rd23, 2;
	add.s64 	%rd25, %rd24, %rd1;
	add.s64 	%rd114, %rd25, 512;
	mov.u32 	%r191, %r2;
$L__BB1_7:
	.pragma "nounroll";
	mov.b32 	%r93, 2147483647;
	st.global.u32 	[%rd114+-512], %r93;
	st.global.u32 	[%rd114+-384], %r93;
	st.global.u32 	[%rd114+-256], %r93;
	st.global.u32 	[%rd114+-128], %r93;
	st.global.u32 	[%rd114], %r93;
	st.global.u32 	[%rd114+128], %r93;
	st.global.u32 	[%rd114+256], %r93;
	st.global.u32 	[%rd114+384], %r93;
	add.s32 	%r191, %r191, 256;
	add.s32 	%r189, %r189, 8;
	add.s64 	%rd114, %rd114, 1024;
	setp.ne.s32 	%p16, %r189, 0;
	@%p16 bra 	$L__BB1_7;
$L__BB1_8:
	setp.eq.s32 	%p17, %r11, 0;
	@%p17 bra 	$L__BB1_16;
	setp.lt.u32 	%p18, %r11, 4;
	@%p18 bra 	$L__BB1_11;
	cvt.u64.u32 	%rd26, %r191;
	add.s64 	%rd27, %rd3, %rd26;
	shl.b64 	%rd28, %rd27, 2;
	add.s64 	%rd29, %rd1, %rd28;
	mov.b32 	%r94, 2147483647;
	st.global.u32 	[%rd29], %r94;
	st.global.u32 	[%rd29+128], %r94;
	st.global.u32 	[%rd29+256], %r94;
	st.global.u32 	[%rd29+384], %r94;
	add.s32 	%r191, %r191, 128;
$L__BB1_11:
	and.b32  	%r95, %r10, 3;
	setp.eq.s32 	%p19, %r95, 0;
	@%p19 bra 	$L__BB1_16;
	setp.eq.s32 	%p20, %r95, 1;
	@%p20 bra 	$L__BB1_14;
	cvt.u64.u32 	%rd30, %r191;
	add.s64 	%rd31, %rd3, %rd30;
	shl.b64 	%rd32, %rd31, 2;
	add.s64 	%rd33, %rd1, %rd32;
	mov.b32 	%r96, 2147483647;
	st.global.u32 	[%rd33], %r96;
	st.global.u32 	[%rd33+128], %r96;
	add.s32 	%r191, %r191, 64;
$L__BB1_14:
	and.b32  	%r97, %r9, 32;
	setp.ne.s32 	%p21, %r97, 0;
	@%p21 bra 	$L__BB1_16;
	cvt.u64.u32 	%rd34, %r191;
	add.s64 	%rd35, %rd3, %rd34;
	shl.b64 	%rd36, %rd35, 2;
	add.s64 	%rd37, %rd1, %rd36;
	mov.b32 	%r98, 2147483647;
	st.global.u32 	[%rd37], %r98;
$L__BB1_16:
	setp.ne.s32 	%p22, %r5, 1;
	@%p22 bra 	$L__BB1_29;
	add.s32 	%r209, %r81, %r2;
	setp.ge.s32 	%p90, %r209, %r79;
	@%p90 bra 	$L__BB1_66;
	add.s32 	%r181, %r209, 32;
	max.s32 	%r182, %r79, %r181;
	not.b32 	%r183, %r81;
	add.s32 	%r184, %r182, %r183;
	sub.s32 	%r23, %r184, %r2;
	shr.u32 	%r185, %r23, 5;
	add.s32 	%r24, %r185, 1;
	and.b32  	%r25, %r24, 7;
	setp.lt.u32 	%p91, %r23, 224;
	@%p91 bra 	$L__BB1_21;
	and.b32  	%r186, %r24, 268435448;
	neg.s32 	%r194, %r186;
	add.s64 	%rd7, %rd1, 512;
$L__BB1_20:
	.pragma "nounroll";
	cvt.s64.s32 	%rd87, %r209;
	mul.wide.s32 	%rd88, %r209, 4;
	add.s64 	%rd79, %rd14, %rd88;
	add.s64 	%rd89, %rd3, %rd87;
	shl.b64 	%rd90, %rd89, 2;
	add.s64 	%rd91, %rd7, %rd90;
	// begin inline asm
	ld.global.nc.f32 %f178, [%rd79];
	// end inline asm
	st.global.f32 	[%rd91+-512], %f178;
	add.s64 	%rd80, %rd79, 128;
	// begin inline asm
	ld.global.nc.f32 %f179, [%rd80];
	// end inline asm
	st.global.f32 	[%rd91+-384], %f179;
	add.s64 	%rd81, %rd79, 256;
	// begin inline asm
	ld.global.nc.f32 %f180, [%rd81];
	// end inline asm
	st.global.f32 	[%rd91+-256], %f180;
	add.s64 	%rd82, %rd79, 384;
	// begin inline asm
	ld.global.nc.f32 %f181, [%rd82];
	// end inline asm
	st.global.f32 	[%rd91+-128], %f181;
	add.s64 	%rd83, %rd79, 512;
	// begin inline asm
	ld.global.nc.f32 %f182, [%rd83];
	// end inline asm
	st.global.f32 	[%rd91], %f182;
	add.s64 	%rd84, %rd79, 640;
	// begin inline asm
	ld.global.nc.f32 %f183, [%rd84];
	// end inline asm
	st.global.f32 	[%rd91+128], %f183;
	add.s64 	%rd85, %rd79, 768;
	// begin inline asm
	ld.global.nc.f32 %f184, [%rd85];
	// end inline asm
	st.global.f32 	[%rd91+256], %f184;
	add.s64 	%rd86, %rd79, 896;
	// begin inline asm
	ld.global.nc.f32 %f185, [%rd86];
	// end inline asm
	st.global.f32 	[%rd91+384], %f185;
	add.s32 	%r209, %r209, 256;
	add.s32 	%r194, %r194, 8;
	setp.eq.s32 	%p92, %r194, 0;
	@%p92 bra 	$L__BB1_21;
	bra.uni 	$L__BB1_20;
$L__BB1_21:
	setp.eq.s32 	%p93, %r25, 0;
	@%p93 bra 	$L__BB1_66;
	setp.lt.u32 	%p94, %r25, 4;
	@%p94 bra 	$L__BB1_24;
	cvt.s64.s32 	%rd96, %r209;
	mul.wide.s32 	%rd97, %r209, 4;
	add.s64 	%rd92, %rd14, %rd97;
	// begin inline asm
	ld.global.nc.f32 %f186, [%rd92];
	// end inline asm
	add.s64 	%rd98, %rd3, %rd96;
	shl.b64 	%rd99, %rd98, 2;
	add.s64 	%rd100, %rd1, %rd99;
	st.global.f32 	[%rd100], %f186;
	add.s64 	%rd93, %rd92, 128;
	// begin inline asm
	ld.global.nc.f32 %f187, [%rd93];
	// end inline asm
	st.global.f32 	[%rd100+128], %f187;
	add.s64 	%rd94, %rd92, 256;
	// begin inline asm
	ld.global.nc.f32 %f188, [%rd94];
	// end inline asm
	st.global.f32 	[%rd100+256], %f188;
	add.s64 	%rd95, %rd92, 384;
	// begin inline asm
	ld.global.nc.f32 %f189, [%rd95];
	// end inline asm
	st.global.f32 	[%rd100+384], %f189;
	add.s32 	%r209, %r209, 128;
$L__BB1_24:
	and.b32  	%r187, %r24, 3;
	setp.eq.s32 	%p95, %r187, 0;
	@%p95 bra 	$L__BB1_66;
	setp.eq.s32 	%p96, %r187, 1;
	@%p96 bra 	$L__BB1_27;
	cvt.s64.s32 	%rd103, %r209;
	mul.wide.s32 	%rd104, %r209, 4;
	add.s64 	%rd101, %rd14, %rd104;
	// begin inline asm
	ld.global.nc.f32 %f190, [%rd101];
	// end inline asm
	add.s64 	%rd105, %rd3, %rd103;
	shl.b64 	%rd106, %rd105, 2;
	add.s64 	%rd107, %rd1, %rd106;
	st.global.f32 	[%rd107], %f190;
	add.s64 	%rd102, %rd101, 128;
	// begin inline asm
	ld.global.nc.f32 %f191, [%rd102];
	// end inline asm
	st.global.f32 	[%rd107+128], %f191;
	add.s32 	%r209, %r209, 64;
$L__BB1_27:
	and.b32  	%r188, %r23, 32;
	setp.ne.s32 	%p97, %r188, 0;
	@%p97 bra 	$L__BB1_66;
	cvt.s64.s32 	%rd109, %r209;
	mul.wide.s32 	%rd110, %r209, 4;
	add.s64 	%rd108, %rd14, %rd110;
	// begin inline asm
	ld.global.nc.f32 %f192, [%rd108];
	// end inline asm
	add.s64 	%rd111, %rd3, %rd109;
	shl.b64 	%rd112, %rd111, 2;
	add.s64 	%rd113, %rd1, %rd112;
	st.global.f32 	[%rd113], %f192;
	bra.uni 	$L__BB1_66;
$L__BB1_29:
	setp.gt.s32 	%p23, %r7, %r79;
	@%p23 bra 	$L__BB1_66;
	setp.ne.s32 	%p24, %r2, 0;
	mov.b32 	%r201, 0;
	@%p24 bra 	$L__BB1_49;
	mul.wide.s32 	%rd39, %r81, 4;
	add.s64 	%rd38, %rd14, %rd39;
	// begin inline asm
	ld.global.nc.f32 %f202, [%rd38];
	// end inline asm
	add.s32 	%r198, %r81, 1;
	setp.ge.s32 	%p25, %r198, %r203;
	@%p25 bra 	$L__BB1_48;
	add.s32 	%r32, %r6, %r81;
	and.b32  	%r33, %r5, 3;
	setp.eq.s32 	%p26, %r33, 2;
	@%p26 bra 	$L__BB1_37;
	mov.b32 	%r197, 0;
$L__BB1_34:
	.pragma "nounroll";
	mul.wide.s32 	%rd41, %r198, 4;
	add.s64 	%rd40, %rd14, %rd41;
	// begin inline asm
	ld.global.nc.f32 %f194, [%rd40];
	// end inline asm
	setp.lt.s32 	%p27, %r198, %r32;
	@%p27 bra 	$L__BB1_36;
	sub.s32 	%r101, %r198, %r6;
	mul.wide.s32 	%rd43, %r101, 4;
	add.s64 	%rd42, %rd14, %rd43;
	// begin inline asm
	ld.global.nc.f32 %f48, [%rd42];
	// end inline asm
	neg.f32 	%f49, %f48;
	fma.rn.f32 	%f194, %f194, 0f40000000, %f49;
$L__BB1_36:
	sub.f32 	%f50, %f194, %f202;
	fma.rn.f32 	%f202, %f1, %f50, %f202;
	add.s32 	%r198, %r198, 1;
	add.s32 	%r197, %r197, 1;
	xor.b32  	%r102, %r33, %r197;
	setp.ne.s32 	%p28, %r102, 2;
	@%p28 bra 	$L__BB1_34;
$L__BB1_37:
	add.s32 	%r103, %r5, -3;
	setp.lt.u32 	%p29, %r103, 3;
	@%p29 bra 	$L__BB1_48;
	sub.s32 	%r199, %r198, %r6;
$L__BB1_39:
	mul.wide.s32 	%rd45, %r198, 4;
	add.s64 	%rd44, %rd14, %rd45;
	// begin inline asm
	ld.global.nc.f32 %f198, [%rd44];
	// end inline asm
	setp.lt.s32 	%p30, %r198, %r32;
	mul.wide.s32 	%rd46, %r199, 4;
	add.s64 	%rd9, %rd14, %rd46;
	@%p30 bra 	$L__BB1_41;
	// begin inline asm
	ld.global.nc.f32 %f52, [%rd9];
	// end inline asm
	neg.f32 	%f53, %f52;
	fma.rn.f32 	%f198, %f198, 0f40000000, %f53;
$L__BB1_41:
	sub.f32 	%f55, %f198, %f202;
	fma.rn.f32 	%f15, %f1, %f55, %f202;
	add.s64 	%rd48, %rd44, 4;
	// begin inline asm
	ld.global.nc.f32 %f199, [%rd48];
	// end inline asm
	add.s32 	%r42, %r198, 1;
	setp.lt.s32 	%p31, %r42, %r32;
	@%p31 bra 	$L__BB1_43;
	add.s64 	%rd49, %rd9, 4;
	// begin inline asm
	ld.global.nc.f32 %f56, [%rd49];
	// end inline asm
	neg.f32 	%f57, %f56;
	fma.rn.f32 	%f199, %f199, 0f40000000, %f57;
$L__BB1_43:
	sub.f32 	%f59, %f199, %f15;
	fma.rn.f32 	%f19, %f1, %f59, %f15;
	add.s64 	%rd50, %rd44, 8;
	// begin inline asm
	ld.global.nc.f32 %f200, [%rd50];
	// end inline asm
	add.s32 	%r43, %r42, 1;
	setp.lt.s32 	%p32, %r43, %r32;
	@%p32 bra 	$L__BB1_45;
	add.s64 	%rd51, %rd9, 8;
	// begin inline asm
	ld.global.nc.f32 %f60, [%rd51];
	// end inline asm
	neg.f32 	%f61, %f60;
	fma.rn.f32 	%f200, %f200, 0f40000000, %f61;
$L__BB1_45:
	sub.f32 	%f63, %f200, %f19;
	fma.rn.f32 	%f23, %f1, %f63, %f19;
	add.s64 	%rd52, %rd44, 12;
	// begin inline asm
	ld.global.nc.f32 %f201, [%rd52];
	// end inline asm
	add.s32 	%r44, %r43, 1;
	setp.lt.s32 	%p33, %r44, %r32;
	@%p33 bra 	$L__BB1_47;
	add.s64 	%rd53, %rd9, 12;
	// begin inline asm
	ld.global.nc.f32 %f64, [%rd53];
	// end inline asm
	neg.f32 	%f65, %f64;
	fma.rn.f32 	%f201, %f201, 0f40000000, %f65;
$L__BB1_47:
	sub.f32 	%f66, %f201, %f23;
	fma.rn.f32 	%f202, %f1, %f66, %f23;
	add.s32 	%r199, %r199, 4;
	add.s32 	%r198, %r44, 1;
	setp.ne.s32 	%p34, %r198, %r203;
	@%p34 bra 	$L__BB1_39;
$L__BB1_48:
	mov.b32 	%r201, %f202;
$L__BB1_49:
	shfl.sync.idx.b32	%r208|%p1, %r201, 0, 31, -1;
	add.s32 	%r51, %r203, 32;
	max.s32 	%r104, %r79, %r51;
	sub.s32 	%r52, %r104, %r7;
	and.b32  	%r105, %r52, 32;
	setp.ne.s32 	%p35, %r105, 0;
	@%p35 bra 	$L__BB1_55;
	add.s32 	%r53, %r203, %r2;
	setp.ge.s32 	%p36, %r53, %r79;
	mov.f32 	%f204, 0f00000000;
	mov.f32 	%f203, 0f3F800000;
	@%p36 bra 	$L__BB1_52;
	cvt.u64.u32 	%rd56, %r2;
	cvt.s64.s32 	%rd57, %r7;
	add.s64 	%rd58, %rd57, %rd56;
	shl.b64 	%rd59, %rd58, 2;
	add.s64 	%rd60, %rd14, %rd59;
	add.s64 	%rd54, %rd60, -4;
	// begin inline asm
	ld.global.nc.f32 %f69, [%rd54];
	// end inline asm
	cvt.u64.u32 	%rd61, %r6;
	sub.s64 	%rd62, %rd58, %rd61;
	shl.b64 	%rd63, %rd62, 2;
	add.s64 	%rd64, %rd14, %rd63;
	add.s64 	%rd55, %rd64, -4;
	// begin inline asm
	ld.global.nc.f32 %f70, [%rd55];
	// end inline asm
	neg.f32 	%f71, %f70;
	fma.rn.f32 	%f72, %f69, 0f40000000, %f71;
	mul.f32 	%f204, %f1, %f72;
	mov.f32 	%f203, %f2;
$L__BB1_52:
	setp.ge.s32 	%p37, %r53, %r79;
	setp.eq.s32 	%p38, %r2, 0;
	mov.b32 	%r106, %f203;
	shfl.sync.up.b32	%r107|%p39, %r106, 1, 0, -1;
	mov.b32 	%r108, %f204;
	shfl.sync.up.b32	%r109|%p40, %r108, 1, 0, -1;
	mov.b32 	%f73, %r109;
	mov.b32 	%f74, %r107;
	mul.f32 	%f75, %f203, %f74;
	fma.rn.f32 	%f76, %f203, %f73, %f204;
	selp.f32 	%f77, %f203, %f75, %p38;
	selp.f32 	%f78, %f204, %f76, %p38;
	mov.b32 	%r110, %f77;
	shfl.sync.up.b32	%r111|%p41, %r110, 2, 0, -1;
	mov.b32 	%r112, %f78;
	shfl.sync.up.b32	%r113|%p42, %r112, 2, 0, -1;
	setp.lt.u32 	%p43, %r2, 2;
	mov.b32 	%f79, %r113;
	mov.b32 	%f80, %r111;
	mul.f32 	%f81, %f77, %f80;
	fma.rn.f32 	%f82, %f77, %f79, %f78;
	selp.f32 	%f83, %f77, %f81, %p43;
	selp.f32 	%f84, %f78, %f82, %p43;
	mov.b32 	%r114, %f83;
	shfl.sync.up.b32	%r115|%p44, %r114, 4, 0, -1;
	mov.b32 	%r116, %f84;
	shfl.sync.up.b32	%r117|%p45, %r116, 4, 0, -1;
	setp.lt.u32 	%p46, %r2, 4;
	mov.b32 	%f85, %r117;
	mov.b32 	%f86, %r115;
	mul.f32 	%f87, %f83, %f86;
	fma.rn.f32 	%f88, %f83, %f85, %f84;
	selp.f32 	%f89, %f83, %f87, %p46;
	selp.f32 	%f90, %f84, %f88, %p46;
	mov.b32 	%r118, %f89;
	shfl.sync.up.b32	%r119|%p47, %r118, 8, 0, -1;
	mov.b32 	%r120, %f90;
	shfl.sync.up.b32	%r121|%p48, %r120, 8, 0, -1;
	setp.lt.u32 	%p49, %r2, 8;
	mov.b32 	%f91, %r121;
	mov.b32 	%f92, %r119;
	mul.f32 	%f93, %f89, %f92;
	fma.rn.f32 	%f94, %f89, %f91, %f90;
	selp.f32 	%f95, %f89, %f93, %p49;
	selp.f32 	%f96, %f90, %f94, %p49;
	mov.b32 	%r122, %f95;
	shfl.sync.up.b32	%r123|%p50, %r122, 16, 0, -1;
	mov.b32 	%r124, %f96;
	shfl.sync.up.b32	%r125|%p51, %r124, 16, 0, -1;
	setp.lt.u32 	%p52, %r2, 16;
	mov.b32 	%f97, %r125;
	mov.b32 	%f98, %r123;
	mul.f32 	%f99, %f95, %f98;
	fma.rn.f32 	%f100, %f95, %f97, %f96;
	selp.f32 	%f101, %f95, %f99, %p52;
	selp.f32 	%f102, %f96, %f100, %p52;
	mov.b32 	%f103, %r208;
	fma.rn.f32 	%f32, %f101, %f103, %f102;
	@%p37 bra 	$L__BB1_54;
	cvt.u64.u32 	%rd65, %r2;
	cvt.s64.s32 	%rd66, %r7;
	add.s64 	%rd67, %rd66, %rd65;
	add.s64 	%rd68, %rd3, %rd67;
	shl.b64 	%rd69, %rd68, 2;
	add.s64 	%rd70, %rd1, %rd69;
	st.global.f32 	[%rd70+-4], %f32;
$L__BB1_54:
	sub.s32 	%r126, %r79, %r203;
	min.s32 	%r127, %r126, 32;
	add.s32 	%r128, %r127, -1;
	mov.b32 	%r129, %f32;
	shfl.sync.idx.b32	%r208|%p2, %r129, %r128, 31, -1;
	mov.u32 	%r203, %r51;
$L__BB1_55:
	setp.lt.u32 	%p53, %r52, 32;
	@%p53 bra 	$L__BB1_66;
	add.s32 	%r207, %r203, 32;
	sub.s32 	%r206, %r79, %r203;
	add.s32 	%r205, %r203, %r2;
	sub.s32 	%r204, %r205, %r6;
$L__BB1_57:
	setp.ge.s32 	%p54, %r205, %r79;
	cvt.s64.s32 	%rd10, %r205;
	mul.wide.s32 	%rd71, %r205, 4;
	add.s64 	%rd11, %rd14, %rd71;
	mul.wide.s32 	%rd72, %r204, 4;
	add.s64 	%rd12, %rd14, %rd72;
	mov.f32 	%f206, 0f00000000;
	mov.f32 	%f205, 0f3F800000;
	@%p54 bra 	$L__BB1_59;
	// begin inline asm
	ld.global.nc.f32 %f106, [%rd11];
	// end inline asm
	// begin inline asm
	ld.global.nc.f32 %f107, [%rd12];
	// end inline asm
	neg.f32 	%f108, %f107;
	fma.rn.f32 	%f109, %f106, 0f40000000, %f108;
	mul.f32 	%f206, %f1, %f109;
	mov.f32 	%f205, %f2;
$L__BB1_59:
	cvt.u32.u64 	%r130, %rd10;
	setp.ge.s32 	%p55, %r130, %r79;
	setp.lt.u32 	%p56, %r2, 16;
	setp.lt.u32 	%p57, %r2, 8;
	setp.lt.u32 	%p58, %r2, 4;
	setp.lt.u32 	%p59, %r2, 2;
	setp.eq.s32 	%p60, %r2, 0;
	mov.b32 	%r131, %f205;
	shfl.sync.up.b32	%r132|%p61, %r131, 1, 0, -1;
	mov.b32 	%r133, %f206;
	shfl.sync.up.b32	%r134|%p62, %r133, 1, 0, -1;
	mov.b32 	%f110, %r134;
	mov.b32 	%f111, %r132;
	mul.f32 	%f112, %f205, %f111;
	fma.rn.f32 	%f113, %f205, %f110, %f206;
	selp.f32 	%f114, %f205, %f112, %p60;
	selp.f32 	%f115, %f206, %f113, %p60;
	mov.b32 	%r135, %f114;
	shfl.sync.up.b32	%r136|%p63, %r135, 2, 0, -1;
	mov.b32 	%r137, %f115;
	shfl.sync.up.b32	%r138|%p64, %r137, 2, 0, -1;
	mov.b32 	%f116, %r138;
	mov.b32 	%f117, %r136;
	mul.f32 	%f118, %f114, %f117;
	fma.rn.f32 	%f119, %f114, %f116, %f115;
	selp.f32 	%f120, %f114, %f118, %p59;
	selp.f32 	%f121, %f115, %f119, %p59;
	mov.b32 	%r139, %f120;
	shfl.sync.up.b32	%r140|%p65, %r139, 4, 0, -1;
	mov.b32 	%r141, %f121;
	shfl.sync.up.b32	%r142|%p66, %r141, 4, 0, -1;
	mov.b32 	%f122, %r142;
	mov.b32 	%f123, %r140;
	mul.f32 	%f124, %f120, %f123;
	fma.rn.f32 	%f125, %f120, %f122, %f121;
	selp.f32 	%f126, %f120, %f124, %p58;
	selp.f32 	%f127, %f121, %f125, %p58;
	mov.b32 	%r143, %f126;
	shfl.sync.up.b32	%r144|%p67, %r143, 8, 0, -1;
	mov.b32 	%r145, %f127;
	shfl.sync.up.b32	%r146|%p68, %r145, 8, 0, -1;
	mov.b32 	%f128, %r146;
	mov.b32 	%f129, %r144;
	mul.f32 	%f130, %f126, %f129;
	fma.rn.f32 	%f131, %f126, %f128, %f127;
	selp.f32 	%f132, %f126, %f130, %p57;
	selp.f32 	%f133, %f127, %f131, %p57;
	mov.b32 	%r147, %f132;
	shfl.sync.up.b32	%r148|%p69, %r147, 16, 0, -1;
	mov.b32 	%r149, %f133;
	shfl.sync.up.b32	%r150|%p70, %r149, 16, 0, -1;
	mov.b32 	%f134, %r150;
	mov.b32 	%f135, %r148;
	mul.f32 	%f136, %f132, %f135;
	fma.rn.f32 	%f137, %f132, %f134, %f133;
	selp.f32 	%f138, %f132, %f136, %p56;
	selp.f32 	%f139, %f133, %f137, %p56;
	mov.b32 	%f140, %r208;
	fma.rn.f32 	%f36, %f138, %f140, %f139;
	add.s64 	%rd75, %rd3, %rd10;
	shl.b64 	%rd76, %rd75, 2;
	add.s64 	%rd13, %rd1, %rd76;
	@%p55 bra 	$L__BB1_61;
	st.global.f32 	[%rd13], %f36;
$L__BB1_61:
	min.s32 	%r152, %r206, 32;
	add.s32 	%r153, %r152, -1;
	mov.b32 	%r154, %f36;
	shfl.sync.idx.b32	%r67|%p71, %r154, %r153, 31, -1;
	add.s32 	%r68, %r130, 32;
	setp.ge.s32 	%p72, %r68, %r79;
	mov.f32 	%f208, 0f00000000;
	mov.f32 	%f207, 0f3F800000;
	@%p72 bra 	$L__BB1_63;
	add.s64 	%rd77, %rd11, 128;
	// begin inline asm
	ld.global.nc.f32 %f143, [%rd77];
	// end inline asm
	add.s64 	%rd78, %rd12, 128;
	// begin inline asm
	ld.global.nc.f32 %f144, [%rd78];
	// end inline asm
	neg.f32 	%f145, %f144;
	fma.rn.f32 	%f146, %f143, 0f40000000, %f145;
	mul.f32 	%f208, %f1, %f146;
	mov.f32 	%f207, %f2;
$L__BB1_63:
	setp.ge.s32 	%p73, %r68, %r79;
	setp.lt.u32 	%p74, %r2, 16;
	setp.lt.u32 	%p75, %r2, 8;
	setp.lt.u32 	%p76, %r2, 4;
	setp.lt.u32 	%p77, %r2, 2;
	setp.eq.s32 	%p78, %r2, 0;
	mov.b32 	%r155, %f207;
	shfl.sync.up.b32	%r156|%p79, %r155, 1, 0, -1;
	mov.b32 	%r157, %f208;
	shfl.sync.up.b32	%r158|%p80, %r157, 1, 0, -1;
	mov.b32 	%f147, %r158;
	mov.b32 	%f148, %r156;
	mul.f32 	%f149, %f207, %f148;
	fma.rn.f32 	%f150, %f207, %f147, %f208;
	selp.f32 	%f151, %f207, %f149, %p78;
	selp.f32 	%f152, %f208, %f150, %p78;
	mov.b32 	%r159, %f151;
	shfl.sync.up.b32	%r160|%p81, %r159, 2, 0, -1;
	mov.b32 	%r161, %f152;
	shfl.sync.up.b32	%r162|%p82, %r161, 2, 0, -1;
	mov.b32 	%f153, %r162;
	mov.b32 	%f154, %r160;
	mul.f32 	%f155, %f151, %f154;
	fma.rn.f32 	%f156, %f151, %f153, %f152;
	selp.f32 	%f157, %f151, %f155, %p77;
	selp.f32 	%f158, %f152, %f156, %p77;
	mov.b32 	%r163, %f157;
	shfl.sync.up.b32	%r164|%p83, %r163, 4, 0, -1;
	mov.b32 	%r165, %f158;
	shfl.sync.up.b32	%r166|%p84, %r165, 4, 0, -1;
	mov.b32 	%f159, %r166;
	mov.b32 	%f160, %r164;
	mul.f32 	%f161, %f157, %f160;
	fma.rn.f32 	%f162, %f157, %f159, %f158;
	selp.f32 	%f163, %f157, %f161, %p76;
	selp.f32 	%f164, %f158, %f162, %p76;
	mov.b32 	%r167, %f163;
	shfl.sync.up.b32	%r168|%p85, %r167, 8, 0, -1;
	mov.b32 	%r169, %f164;
	shfl.sync.up.b32	%r170|%p86, %r169, 8, 0, -1;
	mov.b32 	%f165, %r170;
	mov.b32 	%f166, %r168;
	mul.f32 	%f167, %f163, %f166;
	fma.rn.f32 	%f168, %f163, %f165, %f164;
	selp.f32 	%f169, %f163, %f167, %p75;
	selp.f32 	%f170, %f164, %f168, %p75;
	mov.b32 	%r171, %f169;
	shfl.sync.up.b32	%r172|%p87, %r171, 16, 0, -1;
	mov.b32 	%r173, %f170;
	shfl.sync.up.b32	%r174|%p88, %r173, 16, 0, -1;
	mov.b32 	%f171, %r174;
	mov.b32 	%f172, %r172;
	mul.f32 	%f173, %f169, %f172;
	fma.rn.f32 	%f174, %f169, %f171, %f170;
	selp.f32 	%f175, %f169, %f173, %p74;
	selp.f32 	%f176, %f170, %f174, %p74;
	mov.b32 	%f177, %r67;
	fma.rn.f32 	%f40, %f175, %f177, %f176;
	@%p73 bra 	$L__BB1_65;
	st.global.f32 	[%rd13+128], %f40;
$L__BB1_65:
	cvt.u32.u64 	%r175, %rd10;
	add.s32 	%r176, %r206, -32;
	min.s32 	%r177, %r176, 32;
	add.s32 	%r178, %r177, -1;
	mov.b32 	%r179, %f40;
	shfl.sync.idx.b32	%r208|%p5, %r179, %r178, 31, -1;
	add.s32 	%r70, %r207, 64;
	add.s32 	%r180, %r207, 32;
	add.s32 	%r206, %r206, -64;
	add.s32 	%r205, %r175, 64;
	add.s32 	%r204, %r204, 64;
	setp.lt.s32 	%p89, %r180, %r79;
	mov.u32 	%r207, %r70;
	@%p89 bra 	$L__BB1_57;
$L__BB1_66:
	ret;

}
	// .globl	zlema_batch_f32_tiled_f32
.visible .entry zlema_batch_f32_tiled_f32(
	.param .u64 .ptr .align 1 zlema_batch_f32_tiled_f32_param_0,
	.param .u64 .ptr .align 1 zlema_batch_f32_tiled_f32_param_1,
	.param .u64 .ptr .align 1 zlema_batch_f32_tiled_f32_param_2,
	.param .u64 .ptr .align 1 zlema_batch_f32_tiled_f32_param_3,
	.param .u32 zlema_batch_f32_tiled_f32_param_4,
	.param .u32 zlema_batch_f32_tiled_f32_param_5,
	.param .u32 zlema_batch_f32_tiled_f32_param_6,
	.param .u32 zlema_batch_f32_tiled_f32_param_7,
	.param .u64 .ptr .align 1 zlema_batch_f32_tiled_f32_param_8
)
{
	.reg .pred 	%p<21>;
	.reg .b32 	%r<72>;
	.reg .b32 	%f<17>;
	.reg .b64 	%rd<43>;

	ld.param.u64 	%rd5, [zlema_batch_f32_tiled_f32_param_0];
	ld.param.u64 	%rd6, [zlema_batch_f32_tiled_f32_param_1];
	ld.param.u64 	%rd7, [zlema_batch_f32_tiled_f32_param_2];
	ld.param.u64 	%rd8, [zlema_batch_f32_tiled_f32_param_3];
	ld.param.u32 	%r35, [zlema_batch_f32_tiled_f32_param_4];
	ld.param.u32 	%r38, [zlema_batch_f32_tiled_f32_param_5];
	ld.param.u32 	%r36, [zlema_batch_f32_tiled_f32_param_6];
	ld.param.u32 	%r37, [zlema_batch_f32_tiled_f32_param_7];
	ld.param.u64 	%rd9, [zlema_batch_f32_tiled_f32_param_8];
	cvta.to.global.u64 	%rd1, %rd9;
	mov.u32 	%r39, %ctaid.x;
	mov.u32 	%r1, %ntid.x;
	mov.u32 	%r2, %tid.x;
	mad.lo.s32 	%r3, %r39, %r1, %r2;
	setp.ge.s32 	%p1, %r3, %r38;
	@%p1 bra 	$L__BB2_28;
	cvta.to.global.u64 	%rd10, %rd6;
	cvta.to.global.u64 	%rd11, %rd7;
	cvta.to.global.u64 	%rd12, %rd8;
	mul.wide.s32 	%rd13, %r3, 4;
	add.s64 	%rd14, %rd10, %rd13;
	ld.global.nc.u32 	%r40, [%rd14];
	add.s64 	%rd15, %rd11, %rd13;
	ld.global.nc.u32 	%r4, [%rd15];
	add.s64 	%rd16, %rd12, %rd13;
	ld.global.nc.f32 	%f1, [%rd16];
	add.s32 	%r41, %r36, %r40;
	add.s32 	%r5, %r41, -1;
	mul.wide.s32 	%rd2, %r35, %r3;
	min.s32 	%r42, %r5, %r35;
	setp.lt.s32 	%p2, %r42, 1;
	@%p2 bra 	$L__BB2_13;
	min.u32 	%r6, %r5, %r35;
	and.b32  	%r7, %r6, 7;
	setp.lt.u32 	%p3, %r6, 8;
	mov.b32 	%r65, 0;
	@%p3 bra 	$L__BB2_5;
	and.b32  	%r65, %r6, 2147483640;
	mov.b32 	%r63, 0;
$L__BB2_4:
	.pragma "nounroll";
	cvt.u64.u32 	%rd17, %r63;
	add.s64 	%rd18, %rd2, %rd17;
	shl.b64 	%rd19, %rd18, 2;
	add.s64 	%rd20, %rd1, %rd19;
	mov.b32 	%r45, 2147483647;
	st.global.u32 	[%rd20], %r45;
	st.global.u32 	[%rd20+4], %r45;
	st.global.u32 	[%rd20+8], %r45;
	st.global.u32 	[%rd20+12], %r45;
	st.global.u32 	[%rd20+16], %r45;
	st.global.u32 	[%rd20+20], %r45;
	st.global.u32 	[%rd20+24], %r45;
	st.global.u32 	[%rd20+28], %r45;
	add.s32 	%r63, %r63, 8;
	setp.ne.s32 	%p4, %r63, %r65;
	@%p4 bra 	$L__BB2_4;
$L__BB2_5:
	setp.eq.s32 	%p5, %r7, 0;
	@%p5 bra 	$L__BB2_13;
	and.b32  	%r12, %r6, 3;
	setp.lt.u32 	%p6, %r7, 4;
	@%p6 bra 	$L__BB2_8;
	cvt.u64.u32 	%rd21, %r65;
	add.s64 	%rd22, %rd2, %rd21;
	shl.b64 	%rd23, %rd22, 2;
	add.s64 	%rd24, %rd1, %rd23;
	mov.b32 	%r46, 2147483647;
	st.global.u32 	[%rd24], %r46;
	st.global.u32 	[%rd24+4], %r46;
	st.global.u32 	[%rd24+8], %r46;
	st.global.u32 	[%rd24+12], %r46;
	add.s32 	%r65, %r65, 4;
$L__BB2_8:
	setp.eq.s32 	%p7, %r12, 0;
	@%p7 bra 	$L__BB2_13;
	setp.eq.s32 	%p8, %r12, 1;
	@%p8 bra 	$L__BB2_11;
	cvt.u64.u32 	%rd25, %r65;
	add.s64 	%rd26, %rd2, %rd25;
	shl.b64 	%rd27, %rd26, 2;
	add.s64 	%rd28, %rd1, %rd27;
	mov.b32 	%r47, 2147483647;
	st.global.u32 	[%rd28], %r47;
	st.global.u32 	[%rd28+4], %r47;
	add.s32 	%r65, %r65, 2;
$L__BB2_11:
	and.b32  	%r48, %r6, 1;
	setp.eq.b32 	%p9, %r48, 1;
	not.pred 	%p10, %p9;
	@%p10 bra 	$L__BB2_13;
	cvt.u64.u32 	%rd29, %r65;
	add.s64 	%rd30, %rd2, %rd29;
	shl.b64 	%rd31, %rd30, 2;
	add.s64 	%rd32, %rd1, %rd31;
	mov.b32 	%r49, 2147483647;
	st.global.u32 	[%rd32], %r49;
$L__BB2_13:
	setp.ge.s32 	%p11, %r36, %r35;
	@%p11 bra 	$L__BB2_28;
	cvt.s64.s32 	%rd3, %r36;
	mul.wide.s32 	%rd34, %r36, 4;
	add.s64 	%rd33, %rd5, %rd34;
	// begin inline asm
	ld.global.nc.f32 %f15, [%rd33];
	// end inline asm
	setp.gt.s32 	%p12, %r5, %r36;
	@%p12 bra 	$L__BB2_16;
	add.s64 	%rd35, %rd2, %rd3;
	shl.b64 	%rd36, %rd35, 2;
	add.s64 	%rd37, %rd1, %rd36;
	st.global.f32 	[%rd37], %f15;
$L__BB2_16:
	add.s32 	%r71, %r36, 1;
	setp.ge.s32 	%p13, %r71, %r35;
	@%p13 bra 	$L__BB2_28;
	add.s32 	%r18, %r4, %r36;
	sub.s32 	%r19, %r37, %r4;
$L__BB2_18:
	setp.gt.s32 	%p14, %r71, %r37;
	sub.s32 	%r50, %r71, %r37;
	selp.b32 	%r21, %r50, 0, %p14;
	add.s32 	%r22, %r71, 1024;
	min.s32 	%r23, %r22, %r35;
	sub.s32 	%r24, %r23, %r21;
	setp.ge.s32 	%p15, %r2, %r24;
	@%p15 bra 	$L__BB2_21;
	mov.u32 	%r68, %r2;
$L__BB2_20:
	add.s32 	%r51, %r68, %r21;
	mul.wide.s32 	%rd39, %r51, 4;
	add.s64 	%rd38, %rd5, %rd39;
	// begin inline asm
	ld.global.nc.f32 %f10, [%rd38];
	// end inline asm
	shl.b32 	%r52, %r68, 2;
	mov.u32 	%r53, s_prices;
	add.s32 	%r54, %r53, %r52;
	st.shared.f32 	[%r54], %f10;
	add.s32 	%r68, %r68, %r1;
	setp.lt.s32 	%p16, %r68, %r24;
	@%p16 bra 	$L__BB2_20;
$L__BB2_21:
	bar.sync 	0;
	add.s32 	%r55, %r19, %r71;
	max.s32 	%r56, %r71, %r37;
	sub.s32 	%r57, %r55, %r56;
	shl.b32 	%r58, %r57, 2;
	mov.u32 	%r59, s_prices;
	add.s32 	%r70, %r59, %r58;
	add.s32 	%r60, %r37, %r71;
	sub.s32 	%r61, %r60, %r56;
	shl.b32 	%r62, %r61, 2;
	add.s32 	%r69, %r59, %r62;
$L__BB2_22:
	cvt.s64.s32 	%rd40, %r71;
	add.s64 	%rd41, %rd2, %rd40;
	shl.b64 	%rd42, %rd41, 2;
	add.s64 	%rd4, %rd1, %rd42;
	ld.shared.f32 	%f16, [%r69];
	setp.lt.s32 	%p17, %r71, %r18;
	@%p17 bra 	$L__BB2_24;
	ld.shared.f32 	%f11, [%r70];
	neg.f32 	%f12, %f11;
	fma.rn.f32 	%f16, %f16, 0f40000000, %f12;
$L__BB2_24:
	sub.f32 	%f13, %f16, %f15;
	fma.rn.f32 	%f15, %f1, %f13, %f15;
	setp.lt.s32 	%p18, %r71, %r5;
	@%p18 bra 	$L__BB2_26;
	st.global.f32 	[%rd4], %f15;
$L__BB2_26:
	add.s32 	%r71, %r71, 1;
	add.s32 	%r70, %r70, 4;
	add.s32 	%r69, %r69, 4;
	setp.lt.s32 	%p19, %r71, %r23;
	@%p19 bra 	$L__BB2_22;
	bar.sync 	0;
	setp.lt.s32 	%p20, %r22, %r35;
	mov.u32 	%r71, %r22;
	@%p20 bra 	$L__BB2_18;
$L__BB2_28:
	ret;

}
	// .globl	zlema_many_series_one_param_f32
.visible .entry zlema_many_series_one_param_f32(
	.param .u64 .ptr .align 1 zlema_many_series_one_param_f32_param_0,
	.param .u64 .ptr .align 1 zlema_many_series_one_param_f32_param_1,
	.param .u32 zlema_many_series_one_param_f32_param_2,
	.param .u32 zlema_many_series_one_param_f32_param_3,
	.param .u32 zlema_many_series_one_param_f32_param_4,
	.param .f32 zlema_many_series_one_param_f32_param_5,
	.param .u64 .ptr .align 1 zlema_many_series_one_param_f32_param_6
)
{
	.reg .pred 	%p<34>;
	.reg .b32 	%r<96>;
	.reg .b32 	%f<66>;
	.reg .b64 	%rd<138>;

	ld.param.u64 	%rd27, [zlema_many_series_one_param_f32_param_0];
	ld.param.u64 	%rd28, [zlema_many_series_one_param_f32_param_1];
	ld.param.u32 	%r50, [zlema_many_series_one_param_f32_param_2];
	ld.param.u32 	%r51, [zlema_many_series_one_param_f32_param_3];
	ld.param.u32 	%r52, [zlema_many_series_one_param_f32_param_4];
	ld.param.f32 	%f20, [zlema_many_series_one_param_f32_param_5];
	ld.param.u64 	%rd29, [zlema_many_series_one_param_f32_param_6];
	cvta.to.global.u64 	%rd1, %rd29;
	mov.u32 	%r53, %ctaid.x;
	mov.u32 	%r54, %ntid.x;
	mov.u32 	%r55, %tid.x;
	mad.lo.s32 	%r1, %r53, %r54, %r55;
	setp.ge.s32 	%p1, %r1, %r50;
	@%p1 bra 	$L__BB3_52;
	min.s32 	%r56, %r50, %r52;
	min.s32 	%r57, %r51, %r56;
	setp.lt.s32 	%p2, %r57, 1;
	@%p2 bra 	$L__BB3_52;
	cvt.s64.s32 	%rd2, %r1;
	cvta.to.global.u64 	%rd30, %rd28;
	mul.wide.s32 	%rd31, %r1, 4;
	add.s64 	%rd32, %rd30, %rd31;
	ld.global.nc.u32 	%r2, [%rd32];
	setp.ge.u32 	%p3, %r2, %r51;
	@%p3 bra 	$L__BB3_52;
	add.s32 	%r3, %r52, -1;
	shr.u32 	%r4, %r3, 1;
	add.s32 	%r5, %r3, %r2;
	setp.lt.s32 	%p4, %r5, 1;
	@%p4 bra 	$L__BB3_15;
	min.u32 	%r6, %r5, %r51;
	and.b32  	%r7, %r6, 7;
	setp.lt.u32 	%p5, %r6, 8;
	mov.b32 	%r83, 0;
	@%p5 bra 	$L__BB3_7;
	and.b32  	%r83, %r6, 2147483640;
	neg.s32 	%r81, %r83;
	shl.b64 	%rd33, %rd2, 2;
	add.s64 	%rd135, %rd1, %rd33;
	mul.wide.u32 	%rd4, %r50, 32;
	mul.wide.u32 	%rd5, %r50, 4;
$L__BB3_6:
	.pragma "nounroll";
	mov.b32 	%r59, 2147483647;
	st.global.u32 	[%rd135], %r59;
	add.s64 	%rd34, %rd135, %rd5;
	st.global.u32 	[%rd34], %r59;
	add.s64 	%rd35, %rd34, %rd5;
	st.global.u32 	[%rd35], %r59;
	add.s64 	%rd36, %rd35, %rd5;
	st.global.u32 	[%rd36], %r59;
	add.s64 	%rd37, %rd36, %rd5;
	st.global.u32 	[%rd37], %r59;
	add.s64 	%rd38, %rd37, %rd5;
	st.global.u32 	[%rd38], %r59;
	add.s64 	%rd39, %rd38, %rd5;
	st.global.u32 	[%rd39], %r59;
	add.s64 	%rd40, %rd39, %rd5;
	st.global.u32 	[%rd40], %r59;
	add.s32 	%r81, %r81, 8;
	add.s64 	%rd135, %rd135, %rd4;
	setp.ne.s32 	%p6, %r81, 0;
	@%p6 bra 	$L__BB3_6;
$L__BB3_7:
	setp.eq.s32 	%p7, %r7, 0;
	@%p7 bra 	$L__BB3_15;
	and.b32  	%r13, %r6, 3;
	setp.lt.u32 	%p8, %r7, 4;
	@%p8 bra 	$L__BB3_10;
	mul.wide.u32 	%rd41, %r83, %r50;
	add.s64 	%rd42, %rd41, %rd2;
	shl.b64 	%rd43, %rd42, 2;
	add.s64 	%rd44, %rd1, %rd43;
	mov.b32 	%r60, 2147483647;
	st.global.u32 	[%rd44], %r60;
	mul.wide.u32 	%rd45, %r50, 4;
	add.s64 	%rd46, %rd44, %rd45;
	st.global.u32 	[%rd46], %r60;
	add.s64 	%rd47, %rd46, %rd45;
	st.global.u32 	[%rd47], %r60;
	add.s64 	%rd48, %rd47, %rd45;
	st.global.u32 	[%rd48], %r60;
	add.s32 	%r83, %r83, 4;
$L__BB3_10:
	setp.eq.s32 	%p9, %r13, 0;
	@%p9 bra 	$L__BB3_15;
	setp.eq.s32 	%p10, %r13, 1;
	@%p10 bra 	$L__BB3_13;
	mul.wide.u32 	%rd49, %r83, %r50;
	add.s64 	%rd50, %rd49, %rd2;
	shl.b64 	%rd51, %rd50, 2;
	add.s64 	%rd52, %rd1, %rd51;
	mov.b32 	%r61, 2147483647;
	st.global.u32 	[%rd52], %r61;
	mul.wide.u32 	%rd53, %r50, 4;
	add.s64 	%rd54, %rd52, %rd53;
	st.global.u32 	[%rd54], %r61;
	add.s32 	%r83, %r83, 2;
$L__BB3_13:
	and.b32  	%r62, %r6, 1;
	setp.eq.b32 	%p11, %r62, 1;
	not.pred 	%p12, %p11;
	@%p12 bra 	$L__BB3_15;
	mul.wide.u32 	%rd55, %r83, %r50;
	add.s64 	%rd56, %rd55, %rd2;
	shl.b64 	%rd57, %rd56, 2;
	add.s64 	%rd58, %rd1, %rd57;
	mov.b32 	%r63, 2147483647;
	st.global.u32 	[%rd58], %r63;
$L__BB3_15:
	cvt.u64.u32 	%rd8, %r50;
	mul.wide.u32 	%rd60, %r2, %r50;
	add.s64 	%rd9, %rd60, %rd2;
	shl.b64 	%rd61, %rd9, 2;
	add.s64 	%rd59, %rd27, %rd61;
	// begin inline asm
	ld.global.nc.f32 %f61, [%rd59];
	// end inline asm
	setp.gt.s32 	%p13, %r5, %r2;
	@%p13 bra 	$L__BB3_17;
	add.s64 	%rd63, %rd1, %rd61;
	st.global.f32 	[%rd63], %f61;
$L__BB3_17:
	add.s32 	%r64, %r2, %r4;
	min.u32 	%r18, %r51, %r64;
	add.s32 	%r89, %r2, 1;
	setp.ge.u32 	%p14, %r89, %r18;
	@%p14 bra 	$L__BB3_35;
	not.b32 	%r66, %r2;
	add.s32 	%r67, %r18, %r66;
	and.b32  	%r20, %r67, 3;
	setp.eq.s32 	%p15, %r20, 0;
	@%p15 bra 	$L__BB3_24;
	neg.s32 	%r86, %r20;
	cvt.u64.u32 	%rd64, %r89;
	mad.lo.s64 	%rd65, %rd8, %rd64, %rd2;
	shl.b64 	%rd136, %rd65, 2;
	shl.b64 	%rd11, %rd8, 2;
	mov.u32 	%r85, %r2;
$L__BB3_20:
	.pragma "nounroll";
	add.s32 	%r85, %r85, 1;
	add.s64 	%rd66, %rd27, %rd136;
	// begin inline asm
	ld.global.nc.f32 %f23, [%rd66];
	// end inline asm
	sub.f32 	%f24, %f23, %f61;
	fma.rn.f32 	%f61, %f20, %f24, %f61;
	setp.lt.s32 	%p16, %r85, %r5;
	@%p16 bra 	$L__BB3_22;
	add.s64 	%rd67, %rd1, %rd136;
	st.global.f32 	[%rd67], %f61;
$L__BB3_22:
	add.s32 	%r86, %r86, 1;
	setp.ne.s32 	%p17, %r86, 0;
	add.s64 	%rd136, %rd136, %rd11;
	@%p17 bra 	$L__BB3_20;
	add.s32 	%r89, %r85, 1;
$L__BB3_24:
	sub.s32 	%r68, %r18, %r2;
	add.s32 	%r69, %r68, -2;
	setp.lt.u32 	%p18, %r69, 3;
	@%p18 bra 	$L__BB3_35;
	add.s32 	%r93, %r89, 1;
$L__BB3_26:
	add.s32 	%r70, %r93, -1;
	cvt.u64.u32 	%rd69, %r70;
	mad.lo.s64 	%rd19, %rd69, %rd8, %rd2;
	shl.b64 	%rd70, %rd19, 2;
	add.s64 	%rd68, %rd27, %rd70;
	// begin inline asm
	ld.global.nc.f32 %f25, [%rd68];
	// end inline asm
	sub.f32 	%f26, %f25, %f61;
	fma.rn.f32 	%f11, %f20, %f26, %f61;
	setp.lt.s32 	%p19, %r70, %r5;
	@%p19 bra 	$L__BB3_28;
	add.s64 	%rd72, %rd1, %rd70;
	st.global.f32 	[%rd72], %f11;
$L__BB3_28:
	cvt.u64.u32 	%rd74, %r93;
	mad.lo.s64 	%rd20, %rd74, %rd8, %rd2;
	shl.b64 	%rd75, %rd20, 2;
	add.s64 	%rd73, %rd27, %rd75;
	// begin inline asm
	ld.global.nc.f32 %f27, [%rd73];
	// end inline asm
	sub.f32 	%f28, %f27, %f11;
	fma.rn.f32 	%f12, %f20, %f28, %f11;
	setp.lt.s32 	%p20, %r93, %r5;
	@%p20 bra 	$L__BB3_30;
	add.s64 	%rd77, %rd1, %rd75;
	st.global.f32 	[%rd77], %f12;
$L__BB3_30:
	add.s32 	%r41, %r93, 1;
	cvt.u64.u32 	%rd79, %r41;
	mad.lo.s64 	%rd21, %rd79, %rd8, %rd2;
	shl.b64 	%rd80, %rd21, 2;
	add.s64 	%rd78, %rd27, %rd80;
	// begin inline asm
	ld.global.nc.f32 %f29, [%rd78];
	// end inline asm
	sub.f32 	%f30, %f29, %f12;
	fma.rn.f32 	%f13, %f20, %f30, %f12;
	setp.lt.s32 	%p21, %r41, %r5;
	@%p21 bra 	$L__BB3_32;
	add.s64 	%rd82, %rd1, %rd80;
	st.global.f32 	[%rd82], %f13;
$L__BB3_32:
	add.s32 	%r71, %r93, 2;
	cvt.u64.u32 	%rd84, %r71;
	mad.lo.s64 	%rd22, %rd84, %rd8, %rd2;
	shl.b64 	%rd85, %rd22, 2;
	add.s64 	%rd83, %rd27, %rd85;
	// begin inline asm
	ld.global.nc.f32 %f31, [%rd83];
	// end inline asm
	sub.f32 	%f32, %f31, %f13;
	fma.rn.f32 	%f61, %f20, %f32, %f13;
	add.s32 	%r42, %r41, 1;
	setp.lt.s32 	%p22, %r42, %r5;
	@%p22 bra 	$L__BB3_34;
	add.s64 	%rd87, %rd1, %rd85;
	st.global.f32 	[%rd87], %f61;
$L__BB3_34:
	add.s32 	%r93, %r93, 4;
	add.s32 	%r72, %r42, 1;
	setp.eq.s32 	%p23, %r72, %r18;
	mov.u32 	%r89, %r18;
	@%p23 bra 	$L__BB3_35;
	bra.uni 	$L__BB3_26;
$L__BB3_35:
	setp.ge.s32 	%p24, %r89, %r51;
	@%p24 bra 	$L__BB3_52;
	sub.s32 	%r73, %r51, %r89;
	and.b32  	%r31, %r73, 3;
	setp.eq.s32 	%p25, %r31, 0;
	mov.u32 	%r92, %r89;
	@%p25 bra 	$L__BB3_41;
	cvt.u64.u32 	%rd88, %r3;
	shr.u64 	%rd89, %rd88, 1;
	neg.s64 	%rd14, %rd89;
	cvt.u64.u32 	%rd90, %r89;
	mad.lo.s64 	%rd91, %rd90, %rd8, %rd2;
	shl.b64 	%rd137, %rd91, 2;
	shl.b64 	%rd16, %rd8, 2;
	neg.s32 	%r90, %r31;
	mov.u32 	%r92, %r89;
$L__BB3_38:
	.pragma "nounroll";
	cvt.s64.s32 	%rd94, %r92;
	add.s64 	%rd95, %rd14, %rd94;
	mad.lo.s64 	%rd96, %rd8, %rd95, %rd2;
	add.s64 	%rd92, %rd27, %rd137;
	// begin inline asm
	ld.global.nc.f32 %f33, [%rd92];
	// end inline asm
	shl.b64 	%rd97, %rd96, 2;
	add.s64 	%rd93, %rd27, %rd97;
	// begin inline asm
	ld.global.nc.f32 %f34, [%rd93];
	// end inline asm
	neg.f32 	%f35, %f34;
	fma.rn.f32 	%f36, %f33, 0f40000000, %f35;
	sub.f32 	%f37, %f36, %f61;
	fma.rn.f32 	%f61, %f20, %f37, %f61;
	setp.lt.s32 	%p26, %r92, %r5;
	@%p26 bra 	$L__BB3_40;
	add.s64 	%rd98, %rd1, %rd137;
	st.global.f32 	[%rd98], %f61;
$L__BB3_40:
	add.s32 	%r92, %r92, 1;
	add.s64 	%rd137, %rd137, %rd16;
	add.s32 	%r90, %r90, 1;
	setp.ne.s32 	%p27, %r90, 0;
	@%p27 bra 	$L__BB3_38;
$L__BB3_41:
	sub.s32 	%r74, %r89, %r51;
	setp.gt.u32 	%p28, %r74, -4;
	@%p28 bra 	$L__BB3_52;
	add.s32 	%r95, %r92, 1;
	sub.s32 	%r94, %r92, %r4;
$L__BB3_43:
	add.s32 	%r75, %r95, -1;
	cvt.u64.u32 	%rd101, %r75;
	mad.lo.s64 	%rd23, %rd101, %rd8, %rd2;
	shl.b64 	%rd102, %rd23, 2;
	add.s64 	%rd99, %rd27, %rd102;
	// begin inline asm
	ld.global.nc.f32 %f38, [%rd99];
	// end inline asm
	cvt.s64.s32 	%rd103, %r94;
	mad.lo.s64 	%rd104, %rd103, %rd8, %rd2;
	shl.b64 	%rd105, %rd104, 2;
	add.s64 	%rd100, %rd27, %rd105;
	// begin inline asm
	ld.global.nc.f32 %f39, [%rd100];
	// end inline asm
	neg.f32 	%f40, %f39;
	fma.rn.f32 	%f41, %f38, 0f40000000, %f40;
	sub.f32 	%f42, %f41, %f61;
	fma.rn.f32 	%f16, %f20, %f42, %f61;
	setp.lt.s32 	%p29, %r75, %r5;
	@%p29 bra 	$L__BB3_45;
	add.s64 	%rd107, %rd1, %rd102;
	st.global.f32 	[%rd107], %f16;
$L__BB3_45:
	cvt.u64.u32 	%rd110, %r95;
	mad.lo.s64 	%rd24, %rd110, %rd8, %rd2;
	shl.b64 	%rd111, %rd24, 2;
	add.s64 	%rd108, %rd27, %rd111;
	// begin inline asm
	ld.global.nc.f32 %f43, [%rd108];
	// end inline asm
	add.s32 	%r76, %r94, 1;
	cvt.s64.s32 	%rd112, %r76;
	mad.lo.s64 	%rd113, %rd112, %rd8, %rd2;
	shl.b64 	%rd114, %rd113, 2;
	add.s64 	%rd109, %rd27, %rd114;
	// begin inline asm
	ld.global.nc.f32 %f44, [%rd109];
	// end inline asm
	neg.f32 	%f45, %f44;
	fma.rn.f32 	%f46, %f43, 0f40000000, %f45;
	sub.f32 	%f47, %f46, %f16;
	fma.rn.f32 	%f17, %f20, %f47, %f16;
	setp.lt.s32 	%p30, %r95, %r5;
	@%p30 bra 	$L__BB3_47;
	add.s64 	%rd116, %rd1, %rd111;
	st.global.f32 	[%rd116], %f17;
$L__BB3_47:
	add.s32 	%r46, %r95, 1;
	cvt.u64.u32 	%rd119, %r46;
	mad.lo.s64 	%rd25, %rd119, %rd8, %rd2;
	shl.b64 	%rd120, %rd25, 2;
	add.s64 	%rd117, %rd27, %rd120;
	// begin inline asm
	ld.global.nc.f32 %f48, [%rd117];
	// end inline asm
	add.s32 	%r77, %r94, 2;
	cvt.s64.s32 	%rd121, %r77;
	mad.lo.s64 	%rd122, %rd121, %rd8, %rd2;
	shl.b64 	%rd123, %rd122, 2;
	add.s64 	%rd118, %rd27, %rd123;
	// begin inline asm
	ld.global.nc.f32 %f49, [%rd118];
	// end inline asm
	neg.f32 	%f50, %f49;
	fma.rn.f32 	%f51, %f48, 0f40000000, %f50;
	sub.f32 	%f52, %f51, %f17;
	fma.rn.f32 	%f18, %f20, %f52, %f17;
	setp.lt.s32 	%p31, %r46, %r5;
	@%p31 bra 	$L__BB3_49;
	add.s64 	%rd125, %rd1, %rd120;
	st.global.f32 	[%rd125], %f18;
$L__BB3_49:
	add.s32 	%r78, %r95, 2;
	cvt.u64.u32 	%rd128, %r78;
	mad.lo.s64 	%rd26, %rd128, %rd8, %rd2;
	shl.b64 	%rd129, %rd26, 2;
	add.s64 	%rd126, %rd27, %rd129;
	// begin inline asm
	ld.global.nc.f32 %f53, [%rd126];
	// end inline asm
	add.s32 	%r79, %r94, 3;
	cvt.s64.s32 	%rd130, %r79;
	mad.lo.s64 	%rd131, %rd130, %rd8, %rd2;
	shl.b64 	%rd132, %rd131, 2;
	add.s64 	%rd127, %rd27, %rd132;
	// begin inline asm
	ld.global.nc.f32 %f54, [%rd127];
	// end inline asm
	neg.f32 	%f55, %f54;
	fma.rn.f32 	%f56, %f53, 0f40000000, %f55;
	sub.f32 	%f57, %f56, %f18;
	fma.rn.f32 	%f61, %f20, %f57, %f18;
	add.s32 	%r47, %r46, 1;
	setp.lt.s32 	%p32, %r47, %r5;
	@%p32 bra 	$L__BB3_51;
	add.s64 	%rd134, %rd1, %rd129;
	st.global.f32 	[%rd134], %f61;
$L__BB3_51:
	add.s32 	%r95, %r95, 4;
	add.s32 	%r94, %r94, 4;
	add.s32 	%r80, %r47, 1;
	setp.ne.s32 	%p33, %r80, %r51;
	@%p33 bra 	$L__BB3_43;
$L__BB3_52:
	ret;

}


// ===== COMPILED SASS (sm_100) =====

	.target	sm_100

	.elftype	@"ET_EXEC"


//--------------------- .note.nv.tkinfo           --------------------------
	.section	.note.nv.tkinfo,"",@"SHT_NOTE"
	.sectionflags	@"SHF_NOTE_NV_TKINFO"
	.tkinfo
        /*0018*/ 	.word	0x00000002
        /*0030*/ 	.string	""
        /*0030*/ 	.string	"ptxas"
        /*0030*/ 	.string	"Cuda compilation tools, release 13.0, V13.0.88"
        /*0030*/ 	.string	"Build cuda_13.0.r13.0/compiler.36424714_0"
        /*0030*/ 	.string	"-arch sm_100 -m 64 "



//--------------------- .note.nv.cuinfo           --------------------------
	.section	.note.nv.cuinfo,"",@"SHT_NOTE"
	.sectionflags	@"SHF_NOTE_NV_CUINFO"
        /*0018*/ 	.short	0x0002
        /*001a*/ 	.short	0x0064
        /*001c*/ 	.short	0x0082
	.zero		2


//--------------------- .nv.info                  --------------------------
	.section	.nv.info,"",@"SHT_CUDA_INFO"
	.align	4


	//----- nvinfo : EIATTR_REGCOUNT
	.align		4
        /*0000*/ 	.byte	0x04, 0x2f
        /*0002*/ 	.short	(.L_1 - .L_0)
	.align		4
.L_0:
        /*0004*/ 	.word	index@(zlema_batch_f32)
        /*0008*/ 	.word	0x00000020


	//----- nvinfo : EIATTR_FRAME_SIZE
	.align		4
.L_1:
        /*000c*/ 	.byte	0x04, 0x11
        /*000e*/ 	.short	(.L_3 - .L_2)
	.align		4
.L_2:
        /*0010*/ 	.word	index@(zlema_batch_f32)
        /*0014*/ 	.word	0x00000000


	//----- nvinfo : EIATTR_REGCOUNT
	.align		4
.L_3:
        /*0018*/ 	.byte	0x04, 0x2f
        /*001a*/ 	.short	(.L_5 - .L_4)
	.align		4
.L_4:
        /*001c*/ 	.word	index@(zlema_batch_warp_scan_f32)
        /*0020*/ 	.word	0x00000020


	//----- nvinfo : EIATTR_FRAME_SIZE
	.align		4
.L_5:
        /*0024*/ 	.byte	0x04, 0x11
        /*0026*/ 	.short	(.L_7 - .L_6)
	.align		4
.L_6:
        /*0028*/ 	.word	index@($__internal_0_$__cuda_sm3x_div_rn_noftz_f32_slowpath)
        /*002c*/ 	.word	0x00000000


	//----- nvinfo : EIATTR_FRAME_SIZE
	.align		4
.L_7:
        /*0030*/ 	.byte	0x04, 0x11
        /*0032*/ 	.short	(.L_9 - .L_8)
	.align		4
.L_8:
        /*0034*/ 	.word	index@(zlema_batch_warp_scan_f32)
        /*0038*/ 	.word	0x00000000


	//----- nvinfo : EIATTR_REGCOUNT
	.align		4
.L_9:
        /*003c*/ 	.byte	0x04, 0x2f
        /*003e*/ 	.short	(.L_11 - .L_10)
	.align		4
.L_10:
        /*0040*/ 	.word	index@(zlema_batch_f32_tiled_f32)
        /*0044*/ 	.word	0x00000020


	//----- nvinfo : EIATTR_FRAME_SIZE
	.align		4
.L_11:
        /*0048*/ 	.byte	0x04, 0x11
        /*004a*/ 	.short	(.L_13 - .L_12)
	.align		4
.L_12:
        /*004c*/ 	.word	index@(zlema_batch_f32_tiled_f32)
        /*0050*/ 	.word	0x00000000


	//----- nvinfo : EIATTR_REGCOUNT
	.align		4
.L_13:
        /*0054*/ 	.byte	0x04, 0x2f
        /*0056*/ 	.short	(.L_15 - .L_14)
	.align		4
.L_14:
        /*0058*/ 	.word	index@(zlema_many_series_one_param_f32)
        /*005c*/ 	.word	0x00000020


	//----- nvinfo : EIATTR_FRAME_SIZE
	.align		4
.L_15:
        /*0060*/ 	.byte	0x04, 0x11
        /*0062*/ 	.short	(.L_17 - .L_16)
	.align		4
.L_16:
        /*0064*/ 	.word	index@(zlema_many_series_one_param_f32)
        /*0068*/ 	.word	0x00000000


	//----- nvinfo : EIATTR_MIN_STACK_SIZE
	.align		4
.L_17:
        /*006c*/ 	.byte	0x04, 0x12
        /*006e*/ 	.short	(.L_19 - .L_18)
	.align		4
.L_18:
        /*0070*/ 	.word	index@(zlema_many_series_one_param_f32)
        /*0074*/ 	.word	0x00000000


	//----- nvinfo : EIATTR_MIN_STACK_SIZE
	.align		4
.L_19:
        /*0078*/ 	.byte	0x04, 0x12
        /*007a*/ 	.short	(.L_21 - .L_20)
	.align		4
.L_20:
        /*007c*/ 	.word	index@(zlema_batch_f32_tiled_f32)
        /*0080*/ 	.word	0x00000000


	//----- nvinfo : EIATTR_MIN_STACK_SIZE
	.align		4
.L_21:
        /*0084*/ 	.byte	0x04, 0x12
        /*0086*/ 	.short	(.L_23 - .L_22)
	.align		4
.L_22:
        /*0088*/ 	.word	index@(zlema_batch_warp_scan_f32)
        /*008c*/ 	.word	0x00000000


	//----- nvinfo : EIATTR_MIN_STACK_SIZE
	.align		4
.L_23:
        /*0090*/ 	.byte	0x04, 0x12
        /*0092*/ 	.short	(.L_25 - .L_24)
	.align		4
.L_24:
        /*0094*/ 	.word	index@(zlema_batch_f32)
        /*0098*/ 	.word	0x00000000
.L_25:


//--------------------- .nv.compat                --------------------------
	.section	.nv.compat,"",@"SHT_CUDA_COMPAT_INFO"
	.align	4
        /*0000*/ 	.byte	0x02, 0x09, 0x00, 0x00, 0x02, 0x02, 0x01, 0x00, 0x02, 0x05, 0x05, 0x00, 0x03, 0x07, 0x01, 0x01
        /*0010*/ 	.byte	0x02, 0x03, 0x00, 0x00, 0x02, 0x06, 0x01, 0x00, 0x04, 0x0b, 0x08, 0x00, 0x01, 0x00, 0x00, 0x00
        /*0020*/ 	.byte	0x00, 0x00, 0x00, 0x00


//--------------------- .nv.info.zlema_many_series_one_param_f32 --------------------------
	.section	.nv.info.zlema_many_series_one_param_f32,"",@"SHT_CUDA_INFO"
	.sectionflags	@""
	.align	4


	//----- nvinfo : EIATTR_CUDA_API_VERSION
	.align		4
        /*0000*/ 	.byte	0x04, 0x37
        /*0002*/ 	.short	(.L_27 - .L_26)
.L_26:
        /*0004*/ 	.word	0x00000082


	//----- nvinfo : EIATTR_KPARAM_INFO
	.align		4
.L_27:
        /*0008*/ 	.byte	0x04, 0x17
        /*000a*/ 	.short	(.L_29 - .L_28)
.L_28:
        /*000c*/ 	.word	0x00000000
        /*0010*/ 	.short	0x0006
        /*0012*/ 	.short	0x0020
        /*0014*/ 	.byte	0x00, 0xf5, 0x21, 0x00


	//----- nvinfo : EIATTR_KPARAM_INFO
	.align		4
.L_29:
        /*0018*/ 	.byte	0x04, 0x17
        /*001a*/ 	.short	(.L_31 - .L_30)
.L_30:
        /*001c*/ 	.word	0x00000000
        /*0020*/ 	.short	0x0005
        /*0022*/ 	.short	0x001c
        /*0024*/ 	.byte	0x00, 0xf0, 0x11, 0x00


	//----- nvinfo : EIATTR_KPARAM_INFO
	.align		4
.L_31:
        /*0028*/ 	.byte	0x04, 0x17
        /*002a*/ 	.short	(.L_33 - .L_32)
.L_32:
        /*002c*/ 	.word	0x00000000
        /*0030*/ 	.short	0x0004
        /*0032*/ 	.short	0x0018
        /*0034*/ 	.byte	0x00, 0xf0, 0x11, 0x00


	//----- nvinfo : EIATTR_KPARAM_INFO
	.align		4
.L_33:
        /*0038*/ 	.byte	0x04, 0x17
        /*003a*/ 	.short	(.L_35 - .L_34)
.L_34:
        /*003c*/ 	.word	0x00000000
        /*0040*/ 	.short	0x0003
        /*0042*/ 	.short	0x0014
        /*0044*/ 	.byte	0x00, 0xf0, 0x11, 0x00


	//----- nvinfo : EIATTR_KPARAM_INFO
	.align		4
.L_35:
        /*0048*/ 	.byte	0x04, 0x17
        /*004a*/ 	.short	(.L_37 - .L_36)
.L_36:
        /*004c*/ 	.word	0x00000000
        /*0050*/ 	.short	0x0002
        /*0052*/ 	.short	0x0010
        /*0054*/ 	.byte	0x00, 0xf0, 0x11, 0x00


	//----- nvinfo : EIATTR_KPARAM_INFO
	.align		4
.L_37:
        /*0058*/ 	.byte	0x04, 0x17
        /*005a*/ 	.short	(.L_39 - .L_38)
.L_38:
        /*005c*/ 	.word	0x00000000
        /*0060*/ 	.short	0x0001
        /*0062*/ 	.short	0x0008
        /*0064*/ 	.byte	0x00, 0xf5, 0x21, 0x00


	//----- nvinfo : EIATTR_KPARAM_INFO
	.align		4
.L_39:
        /*0068*/ 	.byte	0x04, 0x17
        /*006a*/ 	.short	(.L_41 - .L_40)
.L_40:
        /*006c*/ 	.word	0x00000000
        /*0070*/ 	.short	0x0000
        /*0072*/ 	.short	0x0000
        /*0074*/ 	.byte	0x00, 0xf5, 0x21, 0x00


	//----- nvinfo : EIATTR_SPARSE_MMA_MASK
	.align		4
.L_41:
        /*0078*/ 	.byte	0x03, 0x50
        /*007a*/ 	.short	0x0000


	//----- nvinfo : EIATTR_MAXREG_COUNT
	.align		4
        /*007c*/ 	.byte	0x03, 0x1b
        /*007e*/ 	.short	0x00ff


	//----- nvinfo : EIATTR_MERCURY_ISA_VERSION
	.align		4
        /*0080*/ 	.byte	0x03, 0x5f
        /*0082*/ 	.short	0x0101


	//----- nvinfo : EIATTR_VRC_CTA_INIT_COUNT
	.align		4
        /*0084*/ 	.byte	0x02, 0x4a
	.zero		1
	.zero		1


	//----- nvinfo : EIATTR_EXIT_INSTR_OFFSETS
	.align		4
        /*0088*/ 	.byte	0x04, 0x1c
        /*008a*/ 	.short	(.L_43 - .L_42)


	//   ....[0]....
.L_42:
        /*008c*/ 	.word	0x00000070


	//   ....[1]....
        /*0090*/ 	.word	0x000000c0


	//   ....[2]....
        /*0094*/ 	.word	0x00000120


	//   ....[3]....
        /*0098*/ 	.word	0x00001370


	//   ....[4]....
        /*009c*/ 	.word	0x000016a0


	//   ....[5]....
        /*00a0*/ 	.word	0x00001d70


	//----- nvinfo : EIATTR_CRS_STACK_SIZE
	.align		4
.L_43:
        /*00a4*/ 	.byte	0x04, 0x1e
        /*00a6*/ 	.short	(.L_45 - .L_44)
.L_44:
        /*00a8*/ 	.word	0x00000000


	//----- nvinfo : EIATTR_CBANK_PARAM_SIZE
	.align		4
.L_45:
        /*00ac*/ 	.byte	0x03, 0x19
        /*00ae*/ 	.short	0x0028


	//----- nvinfo : EIATTR_PARAM_CBANK
	.align		4
        /*00b0*/ 	.byte	0x04, 0x0a
        /*00b2*/ 	.short	(.L_47 - .L_46)
	.align		4
.L_46:
        /*00b4*/ 	.word	index@(.nv.constant0.zlema_many_series_one_param_f32)
        /*00b8*/ 	.short	0x0380
        /*00ba*/ 	.short	0x0028


	//----- nvinfo : EIATTR_SW_WAR
	.align		4
.L_47:
        /*00bc*/ 	.byte	0x04, 0x36
        /*00be*/ 	.short	(.L_49 - .L_48)
.L_48:
        /*00c0*/ 	.word	0x00000008
.L_49:


//--------------------- .nv.info.zlema_batch_f32_tiled_f32 --------------------------
	.section	.nv.info.zlema_batch_f32_tiled_f32,"",@"SHT_CUDA_INFO"
	.sectionflags	@""
	.align	4


	//----- nvinfo : EIATTR_CUDA_API_VERSION
	.align		4
        /*0000*/ 	.byte	0x04, 0x37
        /*0002*/ 	.short	(.L_51 - .L_50)
.L_50:
        /*0004*/ 	.word	0x00000082


	//----- nvinfo : EIATTR_KPARAM_INFO
	.align		4
.L_51:
        /*0008*/ 	.byte	0x04, 0x17
        /*000a*/ 	.short	(.L_53 - .L_52)
.L_52:
        /*000c*/ 	.word	0x00000000
        /*0010*/ 	.short	0x0008
        /*0012*/ 	.short	0x0030
        /*0014*/ 	.byte	0x00, 0xf5, 0x21, 0x00


	//----- nvinfo : EIATTR_KPARAM_INFO
	.align		4
.L_53:
        /*0018*/ 	.byte	0x04, 0x17
        /*001a*/ 	.short	(.L_55 - .L_54)
.L_54:
        /*001c*/ 	.word	0x00000000
        /*0020*/ 	.short	0x0007
        /*0022*/ 	.short	0x002c
        /*0024*/ 	.byte	0x00, 0xf0, 0x11, 0x00


	//----- nvinfo : EIATTR_KPARAM_INFO
	.align		4
.L_55:
        /*0028*/ 	.byte	0x04, 0x17
        /*002a*/ 	.short	(.L_57 - .L_56)
.L_56:
        /*002c*/ 	.word	0x00000000
        /*0030*/ 	.short	0x0006
        /*0032*/ 	.short	0x0028
        /*0034*/ 	.byte	0x00, 0xf0, 0x11, 0x00


	//----- nvinfo : EIATTR_KPARAM_INFO
	.align		4
.L_57:
        /*0038*/ 	.byte	0x04, 0x17
        /*003a*/ 	.short	(.L_59 - .L_58)
.L_58:
        /*003c*/ 	.word	0x00000000
        /*0040*/ 	.short	0x0005
        /*0042*/ 	.short	0x0024
        /*0044*/ 	.byte	0x00, 0xf0, 0x11, 0x00


	//----- nvinfo : EIATTR_KPARAM_INFO
	.align		4
.L_59:
        /*0048*/ 	.byte	0x04, 0x17
        /*004a*/ 	.short	(.L_61 - .L_60)
.L_60:
        /*004c*/ 	.word	0x00000000
        /*0050*/ 	.short	0x0004
        /*0052*/ 	.short	0x0020
        /*0054*/ 	.byte	0x00, 0xf0, 0x11, 0x00


	//----- nvinfo : EIATTR_KPARAM_INFO
	.align		4
.L_61:
        /*0058*/ 	.byte	0x04, 0x17
        /*005a*/ 	.short	(.L_63 - .L_62)
.L_62:
        /*005c*/ 	.word	0x00000000
        /*0060*/ 	.short	0x0003
        /*0062*/ 	.short	0x0018
        /*0064*/ 	.byte	0x00, 0xf5, 0x21, 0x00


	//----- nvinfo : EIATTR_KPARAM_INFO
	.align		4
.L_63:
        /*0068*/ 	.byte	0x04, 0x17
        /*006a*/ 	.short	(.L_65 - .L_64)
.L_64:
        /*006c*/ 	.word	0x00000000
        /*0070*/ 	.short	0x0002
        /*0072*/ 	.short	0x0010
        /*0074*/ 	.byte	0x00, 0xf5, 0x21, 0x00


	//----- nvinfo : EIATTR_KPARAM_INFO
	.align		4
.L_65:
        /*0078*/ 	.byte	0x04, 0x17
        /*007a*/ 	.short	(.L_67 - .L_66)
.L_66:
        /*007c*/ 	.word	0x00000000
        /*0080*/ 	.short	0x0001
        /*0082*/ 	.short	0x0008
        /*0084*/ 	.byte	0x00, 0xf5, 0x21, 0x00


	//----- nvinfo : EIATTR_KPARAM_INFO
	.align		4
.L_67:
        /*0088*/ 	.byte	0x04, 0x17
        /*008a*/ 	.short	(.L_69 - .L_68)
.L_68:
        /*008c*/ 	.word	0x00000000
        /*0090*/ 	.short	0x0000
        /*0092*/ 	.short	0x0000
        /*0094*/ 	.byte	0x00, 0xf5, 0x21, 0x00


	//----- nvinfo : EIATTR_SPARSE_MMA_MASK
	.align		4
.L_69:
        /*0098*/ 	.byte	0x03, 0x50
        /*009a*/ 	.short	0x0000


	//----- nvinfo : EIATTR_MAXREG_COUNT
	.align		4
        /*009c*/ 	.byte	0x03, 0x1b
        /*009e*/ 	.short	0x00ff


	//----- nvinfo : EIATTR_NUM_BARRIERS
	.align		4
        /*00a0*/ 	.byte	0x02, 0x4c
        /*00a2*/ 	.byte	0x01
	.zero		1


	//----- nvinfo : EIATTR_MERCURY_ISA_VERSION
	.align		4
        /*00a4*/ 	.byte	0x03, 0x5f
        /*00a6*/ 	.short	0x0101


	//----- nvinfo : EIATTR_VRC_CTA_INIT_COUNT
	.align		4
        /*00a8*/ 	.byte	0x02, 0x4a
	.zero		1
	.zero		1


	//----- nvinfo : EIATTR_EXIT_INSTR_OFFSETS
	.align		4
        /*00ac*/ 	.byte	0x04, 0x1c
        /*00ae*/ 	.short	(.L_71 - .L_70)


	//   ....[0]....
.L_70:
        /*00b0*/ 	.word	0x00000070


	//   ....[1]....
        /*00b4*/ 	.word	0x00000630


	//   ....[2]....
        /*00b8*/ 	.word	0x00000700


	//   ....[3]....
        /*00bc*/ 	.word	0x000010f0


	//----- nvinfo : EIATTR_CRS_STACK_SIZE
	.align		4
.L_71:
        /*00c0*/ 	.byte	0x04, 0x1e
        /*00c2*/ 	.short	(.L_73 - .L_72)
.L_72:
        /*00c4*/ 	.word	0x00000000


	//----- nvinfo : EIATTR_CBANK_PARAM_SIZE
	.align		4
.L_73:
        /*00c8*/ 	.byte	0x03, 0x19
        /*00ca*/ 	.short	0x0038


	//----- nvinfo : EIATTR_PARAM_CBANK
	.align		4
        /*00cc*/ 	.byte	0x04, 0x0a
        /*00ce*/ 	.short	(.L_75 - .L_74)
	.align		4
.L_74:
        /*00d0*/ 	.word	index@(.nv.constant0.zlema_batch_f32_tiled_f32)
        /*00d4*/ 	.short	0x0380
        /*00d6*/ 	.short	0x0038


	//----- nvinfo : EIATTR_SW_WAR
	.align		4
.L_75:
        /*00d8*/ 	.byte	0x04, 0x36
        /*00da*/ 	.short	(.L_77 - .L_76)
.L_76:
        /*00dc*/ 	.word	0x00000008
.L_77:


//--------------------- .nv.info.zlema_batch_warp_scan_f32 --------------------------
	.section	.nv.info.zlema_batch_warp_scan_f32,"",@"SHT_CUDA_INFO"
	.sectionflags	@""
	.align	4


	//----- nvinfo : EIATTR_CUDA_API_VERSION
	.align		4
        /*0000*/ 	.byte	0x04, 0x37
        /*0002*/ 	.short	(.L_79 - .L_78)
.L_78:
        /*0004*/ 	.word	0x00000082


	//----- nvinfo : EIATTR_KPARAM_INFO
	.align		4
.L_79:
        /*0008*/ 	.byte	0x04, 0x17
        /*000a*/ 	.short	(.L_81 - .L_80)
.L_80:
        /*000c*/ 	.word	0x00000000
        /*0010*/ 	.short	0x0005
        /*0012*/ 	.short	0x0020
        /*0014*/ 	.byte	0x00, 0xf5, 0x21, 0x00


	//----- nvinfo : EIATTR_KPARAM_INFO
	.align		4
.L_81:
        /*0018*/ 	.byte	0x04, 0x17
        /*001a*/ 	.short	(.L_83 - .L_82)
.L_82:
        /*001c*/ 	.word	0x00000000
        /*0020*/ 	.short	0x0004
        /*0022*/ 	.short	0x0018
        /*0024*/ 	.byte	0x00, 0xf0, 0x11, 0x00


	//----- nvinfo : EIATTR_KPARAM_INFO
	.align		4
.L_83:
        /*0028*/ 	.byte	0x04, 0x17
        /*002a*/ 	.short	(.L_85 - .L_84)
.L_84:
        /*002c*/ 	.word	0x00000000
        /*0030*/ 	.short	0x0003
        /*0032*/ 	.short	0x0014
        /*0034*/ 	.byte	0x00, 0xf0, 0x11, 0x00


	//----- nvinfo : EIATTR_KPARAM_INFO
	.align		4
.L_85:
        /*0038*/ 	.byte	0x04, 0x17
        /*003a*/ 	.short	(.L_87 - .L_86)
.L_86:
        /*003c*/ 	.word	0x00000000
        /*0040*/ 	.short	0x0002
        /*0042*/ 	.short	0x0010
        /*0044*/ 	.byte	0x00, 0xf0, 0x11, 0x00


	//----- nvinfo : EIATTR_KPARAM_INFO
	.align		4
.L_87:
        /*0048*/ 	.byte	0x04, 0x17
        /*004a*/ 	.short	(.L_89 - .L_88)
.L_88:
        /*004c*/ 	.word	0x00000000
        /*0050*/ 	.short	0x0001
        /*0052*/ 	.short	0x0008
        /*0054*/ 	.byte	0x00, 0xf5, 0x21, 0x00


	//----- nvinfo : EIATTR_KPARAM_INFO
	.align		4
.L_89:
        /*0058*/ 	.byte	0x04, 0x17
        /*005a*/ 	.short	(.L_91 - .L_90)
.L_90:
        /*005c*/ 	.word	0x00000000
        /*0060*/ 	.short	0x0000
        /*0062*/ 	.short	0x0000
        /*0064*/ 	.byte	0x00, 0xf5, 0x21, 0x00


	//----- nvinfo : EIATTR_SPARSE_MMA_MASK
	.align		4
.L_91:
        /*0068*/ 	.byte	0x03, 0x50
        /*006a*/ 	.short	0x0000


	//----- nvinfo : EIATTR_MAXREG_COUNT
	.align		4
        /*006c*/ 	.byte	0x03, 0x1b
        /*006e*/ 	.short	0x00ff


	//----- nvinfo : EIATTR_MERCURY_ISA_VERSION
	.align		4
        /*0070*/ 	.byte	0x03, 0x5f
        /*0072*/ 	.short	0x0101


	//----- nvinfo : EIATTR_COOP_GROUP_MASK_REGIDS
	.align		4
        /*0074*/ 	.byte	0x04, 0x29
        /*0076*/ 	.short	(.L_93 - .L_92)


	//   ....[0]....
.L_92:
        /*0078*/ 	.word	0xffffffff


	//   ....[1]....
        /*007c*/ 	.word	0xffffffff


	//   ....[2]....
        /*0080*/ 	.word	0xffffffff


	//   ....[3]....
        /*0084*/ 	.word	0xffffffff


	//   ....[4]....
        /*0088*/ 	.word	0xffffffff


	//   ....[5]....
        /*008c*/ 	.word	0xffffffff


	//   ....[6]....
        /*0090*/ 	.word	0xffffffff


	//   ....[7]....
        /*0094*/ 	.word	0xffffffff


	//   ....[8]....
        /*0098*/ 	.word	0xffffffff


	//   ....[9]....
        /*009c*/ 	.word	0xffffffff


	//   ....[10]....
        /*00a0*/ 	.word	0xffffffff


	//   ....[11]....
        /*00a4*/ 	.word	0xffffffff


	//   ....[12]....
        /*00a8*/ 	.word	0xffffffff


	//   ....[13]....
        /*00ac*/ 	.word	0xffffffff


	//   ....[14]....
        /*00b0*/ 	.word	0xffffffff


	//   ....[15]....
        /*00b4*/ 	.word	0xffffffff


	//   ....[16]....
        /*00b8*/ 	.word	0xffffffff


	//   ....[17]....
        /*00bc*/ 	.word	0xffffffff


	//   ....[18]....
        /*00c0*/ 	.word	0xffffffff


	//   ....[19]....
        /*00c4*/ 	.word	0xffffffff


	//   ....[20]....
        /*00c8*/ 	.word	0xffffffff


	//   ....[21]....
        /*00cc*/ 	.word	0xffffffff


	//   ....[22]....
        /*00d0*/ 	.word	0xffffffff


	//   ....[23]....
        /*00d4*/ 	.word	0xffffffff


	//   ....[24]....
        /*00d8*/ 	.word	0xffffffff


	//   ....[25]....
        /*00dc*/ 	.word	0xffffffff


	//   ....[26]....
        /*00e0*/ 	.word	0xffffffff


	//   ....[27]....
        /*00e4*/ 	.word	0xffffffff


	//   ....[28]....
        /*00e8*/ 	.word	0xffffffff


	//   ....[29]....
        /*00ec*/ 	.word	0xffffffff


	//   ....[30]....
        /*00f0*/ 	.word	0xffffffff


	//   ....[31]....
        /*00f4*/ 	.word	0xffffffff


	//   ....[32]....
        /*00f8*/ 	.word	0xffffffff


	//   ....[33]....
        /*00fc*/ 	.word	0xffffffff


	//   ....[34]....
        /*0100*/ 	.word	0x05000013


	//   ....[35]....
        /*0104*/ 	.word	0x05000013


	//   ....[36]....
        /*0108*/ 	.word	0x05000013


	//   ....[37]....
        /*010c*/ 	.word	0x05000013


	//   ....[38]....
        /*0110*/ 	.word	0x05000013


	//   ....[39]....
        /*0114*/ 	.word	0x05000013


	//   ....[40]....
        /*0118*/ 	.word	0x05000013


	//   ....[41]....
        /*011c*/ 	.word	0x05000013


	//   ....[42]....
        /*0120*/ 	.word	0x05000013


	//   ....[43]....
        /*0124*/ 	.word	0x05000013


	//   ....[44]....
        /*0128*/ 	.word	0x05000013


	//   ....[45]....
        /*012c*/ 	.word	0x05000013


	//   ....[46]....
        /*0130*/ 	.word	0x05000013


	//   ....[47]....
        /*0134*/ 	.word	0x05000013


	//   ....[48]....
        /*0138*/ 	.word	0x05000013


	//   ....[49]....
        /*013c*/ 	.word	0x05000013


	//   ....[50]....
        /*0140*/ 	.word	0x05000013


	//   ....[51]....
        /*0144*/ 	.word	0x05000013


	//   ....[52]....
        /*0148*/ 	.word	0x05000013


	//   ....[53]....
        /*014c*/ 	.word	0x05000013


	//   ....[54]....
        /*0150*/ 	.word	0x05000013


	//   ....[55]....
        /*0154*/ 	.word	0x05000013


	//   ....[56]....
        /*0158*/ 	.word	0x05000013


	//   ....[57]....
        /*015c*/ 	.word	0x05000013


	//   ....[58]....
        /*0160*/ 	.word	0x05000013


	//   ....[59]....
        /*0164*/ 	.word	0x05000013


	//   ....[60]....
        /*0168*/ 	.word	0x05000013


	//   ....[61]....
        /*016c*/ 	.word	0x05000013


	//   ....[62]....
        /*0170*/ 	.word	0x05000013


	//   ....[63]....
        /*0174*/ 	.word	0x05000013


	//   ....[64]....
        /*0178*/ 	.word	0x05000013


	//   ....[65]....
        /*017c*/ 	.word	0x05000013


	//   ....[66]....
        /*0180*/ 	.word	0x05000013


	//   ....[67]....
        /*0184*/ 	.word	0x05000013


	//----- nvinfo : EIATTR_COOP_GROUP_INSTR_OFFSETS
	.align		4
.L_93:
        /*0188*/ 	.byte	0x04, 0x28
        /*018a*/ 	.short	(.L_95 - .L_94)


	//   ....[0]....
.L_94:
        /*018c*/ 	.word	0x00001370


	//   ....[1]....
        /*0190*/ 	.word	0x00001550


	//   ....[2]....
        /*0194*/ 	.word	0x00001570


	//   ....[3]....
        /*0198*/ 	.word	0x000015c0


	//   ....[4]....
        /*019c*/ 	.word	0x000015d0


	//   ....[5]....
        /*01a0*/ 	.word	0x00001610


	//   ....[6]....
        /*01a4*/ 	.word	0x00001630


	//   ....[7]....
        /*01a8*/ 	.word	0x00001670


	//   ....[8]....
        /*01ac*/ 	.word	0x000016a0


	//   ....[9]....
        /*01b0*/ 	.word	0x00001720


	//   ....[10]....
        /*01b4*/ 	.word	0x00001750


	//   ....[11]....
        /*01b8*/ 	.word	0x000017c0


	//   ....[12]....
        /*01bc*/ 	.word	0x000019d0


	//   ....[13]....
        /*01c0*/ 	.word	0x00001a50


	//   ....[14]....
        /*01c4*/ 	.word	0x00001a90


	//   ....[15]....
        /*01c8*/ 	.word	0x00001aa0


	//   ....[16]....
        /*01cc*/ 	.word	0x00001ac0


	//   ....[17]....
        /*01d0*/ 	.word	0x00001af0


	//   ....[18]....
        /*01d4*/ 	.word	0x00001b30


	//   ....[19]....
        /*01d8*/ 	.word	0x00001b70


	//   ....[20]....
        /*01dc*/ 	.word	0x00001bb0


	//   ....[21]....
        /*01e0*/ 	.word	0x00001bc0


	//   ....[22]....
        /*01e4*/ 	.word	0x00001bd0


	//   ....[23]....
        /*01e8*/ 	.word	0x00001c20


	//   ....[24]....
        /*01ec*/ 	.word	0x00001c40


	//   ....[25]....
        /*01f0*/ 	.word	0x00001c60


	//   ....[26]....
        /*01f4*/ 	.word	0x00001c70


	//   ....[27]....
        /*01f8*/ 	.word	0x00001cc0


	//   ....[28]....
        /*01fc*/ 	.word	0x00001ce0


	//   ....[29]....
        /*0200*/ 	.word	0x00001d00


	//   ....[30]....
        /*0204*/ 	.word	0x00001d80


	//   ....[31]....
        /*0208*/ 	.word	0x00001db0


	//   ....[32]....
        /*020c*/ 	.word	0x00001dd0


	//   ....[33]....
        /*0210*/ 	.word	0x00001e80


	//   ....[34]....
        /*0214*/ 	.word	0x00001f60


	//   ....[35]....
        /*0218*/ 	.word	0x00002000


	//   ....[36]....
        /*021c*/ 	.word	0x000020a0


	//   ....[37]....
        /*0220*/ 	.word	0x00002130


	//   ....[38]....
        /*0224*/ 	.word	0x00002180


	//   ....[39]....
        /*0228*/ 	.word	0x00002210


	//   ....[40]....
        /*022c*/ 	.word	0x00002260


	//   ....[41]....
        /*0230*/ 	.word	0x000022f0


	//   ....[42]....
        /*0234*/ 	.word	0x00002380


	//   ....[43]....
        /*0238*/ 	.word	0x00002430


	//   ....[44]....
        /*023c*/ 	.word	0x000024a0


	//   ....[45]....
        /*0240*/ 	.word	0x00002530


	//   ....[46]....
        /*0244*/ 	.word	0x000025d0


	//   ....[47]....
        /*0248*/ 	.word	0x00002660


	//   ....[48]....
        /*024c*/ 	.word	0x000026e0


	//   ....[49]....
        /*0250*/ 	.word	0x00002730


	//   ....[50]....
        /*0254*/ 	.word	0x000027b0


	//   ....[51]....
        /*0258*/ 	.word	0x00002800


	//   ....[52]....
        /*025c*/ 	.word	0x00002880


	//   ....[53]....
        /*0260*/ 	.word	0x000028d0


	//   ....[54]....
        /*0264*/ 	.word	0x00002950


	//   ....[55]....
        /*0268*/ 	.word	0x000029a0


	//   ....[56]....
        /*026c*/ 	.word	0x00002b40


	//   ....[57]....
        /*0270*/ 	.word	0x00002be0


	//   ....[58]....
        /*0274*/ 	.word	0x00002c30


	//   ....[59]....
        /*0278*/ 	.word	0x00002cb0


	//   ....[60]....
        /*027c*/ 	.word	0x00002d10


	//   ....[61]....
        /*0280*/ 	.word	0x00002d90


	//   ....[62]....
        /*0284*/ 	.word	0x00002df0


	//   ....[63]....
        /*0288*/ 	.word	0x00002e70


	//   ....[64]....
        /*028c*/ 	.word	0x00002ed0


	//   ....[65]....
        /*0290*/ 	.word	0x00002f50


	//   ....[66]....
        /*0294*/ 	.word	0x00002fb0


	//   ....[67]....
        /*0298*/ 	.word	0x00003080


	//----- nvinfo : EIATTR_VRC_CTA_INIT_COUNT
	.align		4
.L_95:
        /*029c*/ 	.byte	0x02, 0x4a
	.zero		1
	.zero		1


	//----- nvinfo : EIATTR_EXIT_INSTR_OFFSETS
	.align		4
        /*02a0*/ 	.byte	0x04, 0x1c
        /*02a2*/ 	.short	(.L_97 - .L_96)


	//   ....[0]....
.L_96:
        /*02a4*/ 	.word	0x00000060


	//   ....[1]....
        /*02a8*/ 	.word	0x00000090


	//   ....[2]....
        /*02ac*/ 	.word	0x00000100


	//   ....[3]....
        /*02b0*/ 	.word	0x00000160


	//   ....[4]....
        /*02b4*/ 	.word	0x000008a0


	//   ....[5]....
        /*02b8*/ 	.word	0x00000b40


	//   ....[6]....
        /*02bc*/ 	.word	0x00000ca0


	//   ....[7]....
        /*02c0*/ 	.word	0x00000dc0


	//   ....[8]....
        /*02c4*/ 	.word	0x00000e60


	//   ....[9]....
        /*02c8*/ 	.word	0x00000e80


	//   ....[10]....
        /*02cc*/ 	.word	0x00001820


	//   ....[11]....
        /*02d0*/ 	.word	0x00001f10


	//----- nvinfo : EIATTR_CRS_STACK_SIZE
	.align		4
.L_97:
        /*02d4*/ 	.byte	0x04, 0x1e
        /*02d6*/ 	.short	(.L_99 - .L_98)
.L_98:
        /*02d8*/ 	.word	0x00000000


	//----- nvinfo : EIATTR_CBANK_PARAM_SIZE
	.align		4
.L_99:
        /*02dc*/ 	.byte	0x03, 0x19
        /*02de*/ 	.short	0x0028


	//----- nvinfo : EIATTR_PARAM_CBANK
	.align		4
        /*02e0*/ 	.byte	0x04, 0x0a
        /*02e2*/ 	.short	(.L_101 - .L_100)
	.align		4
.L_100:
        /*02e4*/ 	.word	index@(.nv.constant0.zlema_batch_warp_scan_f32)
        /*02e8*/ 	.short	0x0380
        /*02ea*/ 	.short	0x0028


	//----- nvinfo : EIATTR_SW_WAR
	.align		4
.L_101:
        /*02ec*/ 	.byte	0x04, 0x36
        /*02ee*/ 	.short	(.L_103 - .L_102)
.L_102:
        /*02f0*/ 	.word	0x00000008
.L_103:


//--------------------- .nv.info.zlema_batch_f32  --------------------------
	.section	.nv.info.zlema_batch_f32,"",@"SHT_CUDA_INFO"
	.sectionflags	@""
	.align	4


	//----- nvinfo : EIATTR_CUDA_API_VERSION
	.align		4
        /*0000*/ 	.byte	0x04, 0x37
        /*0002*/ 	.short	(.L_105 - .L_104)
.L_104:
        /*0004*/ 	.word	0x00000082


	//----- nvinfo : EIATTR_KPARAM_INFO
	.align		4
.L_105:
        /*0008*/ 	.byte	0x04, 0x17
        /*000a*/ 	.short	(.L_107 - .L_106)
.L_106:
        /*000c*/ 	.word	0x00000000
        /*0010*/ 	.short	0x0007
        /*0012*/ 	.short	0x0030
        /*0014*/ 	.byte	0x00, 0xf5, 0x21, 0x00


	//----- nvinfo : EIATTR_KPARAM_INFO
	.align		4
.L_107:
        /*0018*/ 	.byte	0x04, 0x17
        /*001a*/ 	.short	(.L_109 - .L_108)
.L_108:
        /*001c*/ 	.word	0x00000000
        /*0020*/ 	.short	0x0006
        /*0022*/ 	.short	0x0028
        /*0024*/ 	.byte	0x00, 0xf0, 0x11, 0x00


	//----- nvinfo : EIATTR_KPARAM_INFO
	.align		4
.L_109:
        /*0028*/ 	.byte	0x04, 0x17
        /*002a*/ 	.short	(.L_111 - .L_110)
.L_110:
        /*002c*/ 	.word	0x00000000
        /*0030*/ 	.short	0x0005
        /*0032*/ 	.short	0x0024
        /*0034*/ 	.byte	0x00, 0xf0, 0x11, 0x00


	//----- nvinfo : EIATTR_KPARAM_INFO
	.align		4
.L_111:
        /*0038*/ 	.byte	0x04, 0x17
        /*003a*/ 	.short	(.L_113 - .L_112)
.L_112:
        /*003c*/ 	.word	0x00000000
        /*0040*/ 	.short	0x0004
        /*0042*/ 	.short	0x0020
        /*0044*/ 	.byte	0x00, 0xf0, 0x11, 0x00


	//----- nvinfo : EIATTR_KPARAM_INFO
	.align		4
.L_113:
        /*0048*/ 	.byte	0x04, 0x17
        /*004a*/ 	.short	(.L_115 - .L_114)
.L_114:
        /*004c*/ 	.word	0x00000000
        /*0050*/ 	.short	0x0003
        /*0052*/ 	.short	0x0018
        /*0054*/ 	.byte	0x00, 0xf5, 0x21, 0x00


	//----- nvinfo : EIATTR_KPARAM_INFO
	.align		4
.L_115:
        /*0058*/ 	.byte	0x04, 0x17
        /*005a*/ 	.short	(.L_117 - .L_116)
.L_116:
        /*005c*/ 	.word	0x00000000
        /*0060*/ 	.short	0x0002
        /*0062*/ 	.short	0x0010
        /*0064*/ 	.byte	0x00, 0xf5, 0x21, 0x00


	//----- nvinfo : EIATTR_KPARAM_INFO
	.align		4
.L_117:
        /*0068*/ 	.byte	0x04, 0x17
        /*006a*/ 	.short	(.L_119 - .L_118)
.L_118:
        /*006c*/ 	.word	0x00000000
        /*0070*/ 	.short	0x0001
        /*0072*/ 	.short	0x0008
        /*0074*/ 	.byte	0x00, 0xf5, 0x21, 0x00


	//----- nvinfo : EIATTR_KPARAM_INFO
	.align		4
.L_119:
        /*0078*/ 	.byte	0x04, 0x17
        /*007a*/ 	.short	(.L_121 - .L_120)
.L_120:
        /*007c*/ 	.word	0x00000000
        /*0080*/ 	.short	0x0000
        /*0082*/ 	.short	0x0000
        /*0084*/ 	.byte	0x00, 0xf5, 0x21, 0x00


	//----- nvinfo : EIATTR_SPARSE_MMA_MASK
	.align		4
.L_121:
        /*0088*/ 	.byte	0x03, 0x50
        /*008a*/ 	.short	0x0000


	//----- nvinfo : EIATTR_MAXREG_COUNT
	.align		4
        /*008c*/ 	.byte	0x03, 0x1b
        /*008e*/ 	.short	0x00ff


	//----- nvinfo : EIATTR_MERCURY_ISA_VERSION
	.align		4
        /*0090*/ 	.byte	0x03, 0x5f
        /*0092*/ 	.short	0x0101


	//----- nvinfo : EIATTR_VRC_CTA_INIT_COUNT
	.align		4
        /*0094*/ 	.byte	0x02, 0x4a
	.zero		1
	.zero		1


	//----- nvinfo : EIATTR_EXIT_INSTR_OFFSETS
	.align		4
        /*0098*/ 	.byte	0x04, 0x1c
        /*009a*/ 	.short	(.L_123 - .L_122)


	//   ....[0]....
.L_122:
        /*009c*/ 	.word	0x00000070


	//   ....[1]....
        /*00a0*/ 	.word	0x00000630


	//   ....[2]....
        /*00a4*/ 	.word	0x00000700


	//   ....[3]....
        /*00a8*/ 	.word	0x00000980


	//   ....[4]....
        /*00ac*/ 	.word	0x00000cb0


	//----- nvinfo : EIATTR_CRS_STACK_SIZE
	.align		4
.L_123:
        /*00b0*/ 	.byte	0x04, 0x1e
        /*00b2*/ 	.short	(.L_125 - .L_124)
.L_124:
        /*00b4*/ 	.word	0x00000000


	//----- nvinfo : EIATTR_CBANK_PARAM_SIZE
	.align		4
.L_125:
        /*00b8*/ 	.byte	0x03, 0x19
        /*00ba*/ 	.short	0x0038


	//----- nvinfo : EIATTR_PARAM_CBANK
	.align		4
        /*00bc*/ 	.byte	0x04, 0x0a
        /*00be*/ 	.short	(.L_127 - .L_126)
	.align		4
.L_126:
        /*00c0*/ 	.word	index@(.nv.constant0.zlema_batch_f32)
        /*00c4*/ 	.short	0x0380
        /*00c6*/ 	.short	0x0038


	//----- nvinfo : EIATTR_SW_WAR
	.align		4
.L_127:
        /*00c8*/ 	.byte	0x04, 0x36
        /*00ca*/ 	.short	(.L_129 - .L_128)
.L_128:
        /*00cc*/ 	.word	0x00000008
.L_129:


//--------------------- .nv.callgraph             --------------------------
	.section	.nv.callgraph,"",@"SHT_CUDA_CALLGRAPH"
	.align	4
	.sectionentsize	8
	.align		4
        /*0000*/ 	.word	0x00000000
	.align		4
        /*0004*/ 	.word	0xffffffff
	.align		4
        /*0008*/ 	.word	0x00000000
	.align		4
        /*000c*/ 	.word	0xfffffffe
	.align		4
        /*0010*/ 	.word	0x00000000
	.align		4
        /*0014*/ 	.word	0xfffffffd
	.align		4
        /*0018*/ 	.word	0x00000000
	.align		4
        /*001c*/ 	.word	0xfffffffc


//--------------------- .text.zlema_many_series_one_param_f32 --------------------------
	.section	.text.zlema_many_series_one_param_f32,"ax",@progbits
	.align	128
        .global         zlema_many_series_one_param_f32
        .type           zlema_many_series_one_param_f32,@function
        .size           zlema_many_series_one_param_f32,(.L_x_139 - zlema_many_series_one_param_f32)
        .other          zlema_many_series_one_param_f32,@"STO_CUDA_ENTRY STV_DEFAULT"
zlema_many_series_one_param_f32:
.text.zlema_many_series_one_param_f32:
[----:B------:R-:W-:Y:S01]  /*0000*/  LDC R1, c[0x0][0x37c] ;  /* 0x0000df00ff017b82 */ /* 0x000fe20000000800 */
[----:B------:R-:W0:Y:S07]  /*0010*/  S2R R13, SR_TID.X ;  /* 0x00000000000d7919 */ /* 0x000e2e0000002100 */
[----:B------:R-:W0:Y:S08]  /*0020*/  S2UR UR4, SR_CTAID.X ;  /* 0x00000000000479c3 */ /* 0x000e300000002500 */
[----:B------:R-:W0:Y:S08]  /*0030*/  LDC R12, c[0x0][0x360] ;  /* 0x0000d800ff0c7b82 */ /* 0x000e300000000800 */
[----:B------:R-:W1:Y:S01]  /*0040*/  LDC R19, c[0x0][0x390] ;  /* 0x0000e400ff137b82 */ /* 0x000e620000000800 */
[----:B0-----:R-:W-:-:S05]  /*0050*/  IMAD R12, R12, UR4, R13 ;  /* 0x000000040c0c7c24 */ /* 0x001fca000f8e020d */
[----:B-1----:R-:W-:-:S13]  /*0060*/  ISETP.GE.AND P0, PT, R12, R19, PT ;  /* 0x000000130c00720c */ /* 0x002fda0003f06270 */
[----:B------:R-:W-:Y:S05]  /*0070*/  @P0 EXIT ;  /* 0x000000000000094d */ /* 0x000fea0003800000 */
[----:B------:R-:W0:Y:S01]  /*0080*/  LDC R16, c[0x0][0x394] ;  /* 0x0000e500ff107b82 */ /* 0x000e220000000800 */
[----:B------:R-:W0:Y:S02]  /*0090*/  LDCU UR6, c[0x0][0x398] ;  /* 0x00007300ff0677ac */ /* 0x000e240008000800 */
[----:B0-----:R-:W-:-:S04]  /*00a0*/  VIMNMX3 R0, R19, UR6, R16, PT ;  /* 0x0000000613007c0f */ /* 0x001fc8000b800110 */
[----:B------:R-:W-:-:S13]  /*00b0*/  ISETP.GE.AND P0, PT, R0, 0x1, PT ;  /* 0x000000010000780c */ /* 0x000fda0003f06270 */
[----:B------:R-:W-:Y:S05]  /*00c0*/  @!P0 EXIT ;  /* 0x000000000000894d */ /* 0x000fea0003800000 */
[----:B------:R-:W0:Y:S01]  /*00d0*/  LDC.64 R2, c[0x0][0x388] ;  /* 0x0000e200ff027b82 */ /* 0x000e220000000a00 */
[----:B------:R-:W1:Y:S01]  /*00e0*/  LDCU.64 UR8, c[0x0][0x358] ;  /* 0x00006b00ff0877ac */ /* 0x000e620008000a00 */
[----:B0-----:R-:W-:-:S05]  /*00f0*/  IMAD.WIDE R2, R12, 0x4, R2 ;  /* 0x000000040c027825 */ /* 0x001fca00078e0202 */
[----:B-1----:R-:W2:Y:S02]  /*0100*/  LDG.E.CONSTANT R15, desc[UR8][R2.64] ;  /* 0x00000008020f7981 */ /* 0x002ea4000c1e9900 */
[----:B--2---:R-:W-:-:S13]  /*0110*/  ISETP.GE.U32.AND P0, PT, R15, R16, PT ;  /* 0x000000100f00720c */ /* 0x004fda0003f06070 */
[----:B------:R-:W-:Y:S05]  /*0120*/  @P0 EXIT ;  /* 0x000000000000094d */ /* 0x000fea0003800000 */
[----:B------:R-:W-:Y:S01]  /*0130*/  UIADD3 UR6, UPT, UPT, UR6, -0x1, URZ ;  /* 0xffffffff06067890 */ /* 0x000fe2000fffe0ff */
[----:B------:R-:W-:Y:S01]  /*0140*/  BSSY.RECONVERGENT B0, `(.L_x_0) ;  /* 0x0000054000007945 */ /* 0x000fe20003800200 */
[----:B------:R-:W-:-:S04]  /*0150*/  SHF.R.S32.HI R13, RZ, 0x1f, R12 ;  /* 0x0000001fff0d7819 */ /* 0x000fc8000001140c */
[----:B------:R-:W-:-:S05]  /*0160*/  VIADD R0, R15, UR6 ;  /* 0x000000060f007c36 */ /* 0x000fca0008000000 */
[----:B------:R-:W-:-:S13]  /*0170*/  ISETP.GE.AND P0, PT, R0, 0x1, PT ;  /* 0x000000010000780c */ /* 0x000fda0003f06270 */
[----:B------:R-:W-:Y:S05]  /*0180*/  @!P0 BRA `(.L_x_1) ;  /* 0x00000004003c8947 */ /* 0x000fea0003800000 */
[----:B------:R-:W-:Y:S01]  /*0190*/  VIMNMX.U32 R17, PT, PT, R0, R16, PT ;  /* 0x0000001000117248 */ /* 0x000fe20003fe0000 */
[----:B------:R-:W-:Y:S01]  /*01a0*/  BSSY.RECONVERGENT B1, `(.L_x_2) ;  /* 0x000001f000017945 */ /* 0x000fe20003800200 */
[----:B------:R-:W-:Y:S02]  /*01b0*/  IMAD.MOV.U32 R14, RZ, RZ, RZ ;  /* 0x000000ffff0e7224 */ /* 0x000fe400078e00ff */
[C---:B------:R-:W-:Y:S02]  /*01c0*/  ISETP.GE.U32.AND P0, PT, R17.reuse, 0x8, PT ;  /* 0x000000081100780c */ /* 0x040fe40003f06070 */
[----:B------:R-:W-:-:S04]  /*01d0*/  LOP3.LUT R26, R17, 0x7, RZ, 0xc0, !PT ;  /* 0x00000007111a7812 */ /* 0x000fc800078ec0ff */
[----:B------:R-:W-:-:S07]  /*01e0*/  ISETP.NE.AND P1, PT, R26, RZ, PT ;  /* 0x000000ff1a00720c */ /* 0x000fce0003f25270 */
[----:B------:R-:W-:Y:S06]  /*01f0*/  @!P0 BRA `(.L_x_3) ;  /* 0x0000000000648947 */ /* 0x000fec0003800000 */
[----:B------:R-:W0:Y:S01]  /*0200*/  LDCU.64 UR4, c[0x0][0x3a0] ;  /* 0x00007400ff0477ac */ /* 0x000e220008000a00 */
[----:B------:R-:W-:Y:S01]  /*0210*/  LOP3.LUT R14, R17, 0x7ffffff8, RZ, 0xc0, !PT ;  /* 0x7ffffff8110e7812 */ /* 0x000fe200078ec0ff */
[----:B------:R-:W-:-:S03]  /*0220*/  IMAD.MOV.U32 R27, RZ, RZ, 0x7fffffff ;  /* 0x7fffffffff1b7424 */ /* 0x000fc600078e00ff */
[----:B------:R-:W-:Y:S02]  /*0230*/  IADD3 R18, PT, PT, -R14, RZ, RZ ;  /* 0x000000ff0e127210 */ /* 0x000fe40007ffe1ff */
[----:B0-----:R-:W-:-:S04]  /*0240*/  LEA R2, P0, R12, UR4, 0x2 ;  /* 0x000000040c027c11 */ /* 0x001fc8000f8010ff */
[----:B------:R-:W-:-:S09]  /*0250*/  LEA.HI.X R3, R12, UR5, R13, 0x2, P0 ;  /* 0x000000050c037c11 */ /* 0x000fd200080f140d */
.L_x_4:
[C---:B-1----:R-:W-:Y:S01]  /*0260*/  IMAD.WIDE.U32 R20, R19.reuse, 0x4, R2 ;  /* 0x0000000413147825 */ /* 0x042fe200078e0002 */
[----:B------:R0:W-:Y:S03]  /*0270*/  STG.E desc[UR8][R2.64], R27 ;  /* 0x0000001b02007986 */ /* 0x0001e6000c101908 */
[----:B------:R-:W-:Y:S01]  /*0280*/  VIADD R18, R18, 0x8 ;  /* 0x0000000812127836 */ /* 0x000fe20000000000 */
[----:B------:R1:W-:Y:S01]  /*0290*/  STG.E desc[UR8][R20.64], R27 ;  /* 0x0000001b14007986 */ /* 0x0003e2000c101908 */
[----:B------:R-:W-:-:S03]  /*02a0*/  IMAD.WIDE.U32 R22, R19, 0x4, R20 ;  /* 0x0000000413167825 */ /* 0x000fc600078e0014 */
[----:B------:R-:W-:Y:S02]  /*02b0*/  ISETP.NE.AND P0, PT, R18, RZ, PT ;  /* 0x000000ff1200720c */ /* 0x000fe40003f05270 */
[----:B------:R1:W-:Y:S01]  /*02c0*/  STG.E desc[UR8][R22.64], R27 ;  /* 0x0000001b16007986 */ /* 0x0003e2000c101908 */
[----:B------:R-:W-:-:S04]  /*02d0*/  IMAD.WIDE.U32 R4, R19, 0x4, R22 ;  /* 0x0000000413047825 */ /* 0x000fc800078e0016 */
[C---:B0-----:R-:W-:Y:S01]  /*02e0*/  IMAD.WIDE.U32 R2, R19.reuse, 0x20, R2 ;  /* 0x0000002013027825 */ /* 0x041fe200078e0002 */
[----:B------:R1:W-:Y:S03]  /*02f0*/  STG.E desc[UR8][R4.64], R27 ;  /* 0x0000001b04007986 */ /* 0x0003e6000c101908 */
[----:B------:R-:W-:-:S05]  /*0300*/  IMAD.WIDE.U32 R6, R19, 0x4, R4 ;  /* 0x0000000413067825 */ /* 0x000fca00078e0004 */
[----:B------:R1:W-:Y:S01]  /*0310*/  STG.E desc[UR8][R6.64], R27 ;  /* 0x0000001b06007986 */ /* 0x0003e2000c101908 */
[----:B------:R-:W-:-:S05]  /*0320*/  IMAD.WIDE.U32 R8, R19, 0x4, R6 ;  /* 0x0000000413087825 */ /* 0x000fca00078e0006 */
[----:B------:R1:W-:Y:S01]  /*0330*/  STG.E desc[UR8][R8.64], R27 ;  /* 0x0000001b08007986 */ /* 0x0003e2000c101908 */
[----:B------:R-:W-:-:S05]  /*0340*/  IMAD.WIDE.U32 R10, R19, 0x4, R8 ;  /* 0x00000004130a7825 */ /* 0x000fca00078e0008 */
[----:B------:R1:W-:Y:S01]  /*0350*/  STG.E desc[UR8][R10.64], R27 ;  /* 0x0000001b0a007986 */ /* 0x0003e2000c101908 */
[----:B------:R-:W-:-:S05]  /*0360*/  IMAD.WIDE.U32 R24, R19, 0x4, R10 ;  /* 0x0000000413187825 */ /* 0x000fca00078e000a */
[----:B------:R1:W-:Y:S01]  /*0370*/  STG.E desc[UR8][R24.64], R27 ;  /* 0x0000001b18007986 */ /* 0x0003e2000c101908 */
[----:B------:R-:W-:Y:S05]  /*0380*/  @P0 BRA `(.L_x_4) ;  /* 0xfffffffc00b40947 */ /* 0x000fea000383ffff */
.L_x_3:
[----:B------:R-:W-:Y:S05]  /*0390*/  BSYNC.RECONVERGENT B1 ;  /* 0x0000000000017941 */ /* 0x000fea0003800200 */
.L_x_2:
[----:B------:R-:W-:Y:S05]  /*03a0*/  @!P1 BRA `(.L_x_1) ;  /* 0x0000000000b49947 */ /* 0x000fea0003800000 */
[----:B------:R-:W-:Y:S01]  /*03b0*/  ISETP.GE.U32.AND P0, PT, R26, 0x4, PT ;  /* 0x000000041a00780c */ /* 0x000fe20003f06070 */
[----:B------:R-:W-:Y:S01]  /*03c0*/  BSSY.RECONVERGENT B1, `(.L_x_5) ;  /* 0x0000011000017945 */ /* 0x000fe20003800200 */
[----:B-1----:R-:W-:-:S04]  /*03d0*/  LOP3.LUT R10, R17, 0x3, RZ, 0xc0, !PT ;  /* 0x00000003110a7812 */ /* 0x002fc800078ec0ff */
[----:B------:R-:W-:-:S07]  /*03e0*/  ISETP.NE.AND P1, PT, R10, RZ, PT ;  /* 0x000000ff0a00720c */ /* 0x000fce0003f25270 */
[----:B------:R-:W-:Y:S06]  /*03f0*/  @!P0 BRA `(.L_x_6) ;  /* 0x0000000000348947 */ /* 0x000fec0003800000 */
[----:B------:R-:W0:Y:S01]  /*0400*/  LDCU.64 UR4, c[0x0][0x3a0] ;  /* 0x00007400ff0477ac */ /* 0x000e220008000a00 */
[----:B------:R-:W-:-:S04]  /*0410*/  IMAD.WIDE.U32 R4, R14, R19, R12 ;  /* 0x000000130e047225 */ /* 0x000fc800078e000c */
[----:B------:R-:W-:Y:S02]  /*0420*/  IMAD.MOV.U32 R11, RZ, RZ, 0x7fffffff ;  /* 0x7fffffffff0b7424 */ /* 0x000fe400078e00ff */
[----:B------:R-:W-:Y:S01]  /*0430*/  VIADD R14, R14, 0x4 ;  /* 0x000000040e0e7836 */ /* 0x000fe20000000000 */
[----:B0-----:R-:W-:-:S04]  /*0440*/  LEA R2, P0, R4, UR4, 0x2 ;  /* 0x0000000404027c11 */ /* 0x001fc8000f8010ff */
[----:B------:R-:W-:-:S03]  /*0450*/  LEA.HI.X R3, R4, UR5, R5, 0x2, P0 ;  /* 0x0000000504037c11 */ /* 0x000fc600080f1405 */
[C---:B------:R-:W-:Y:S02]  /*0460*/  IMAD.WIDE.U32 R4, R19.reuse, 0x4, R2 ;  /* 0x0000000413047825 */ /* 0x040fe400078e0002 */
[----:B------:R0:W-:Y:S04]  /*0470*/  STG.E desc[UR8][R2.64], R11 ;  /* 0x0000000b02007986 */ /* 0x0001e8000c101908 */
[----:B------:R0:W-:Y:S01]  /*0480*/  STG.E desc[UR8][R4.64], R11 ;  /* 0x0000000b04007986 */ /* 0x0001e2000c101908 */
[----:B------:R-:W-:-:S05]  /*0490*/  IMAD.WIDE.U32 R6, R19, 0x4, R4 ;  /* 0x0000000413067825 */ /* 0x000fca00078e0004 */
[----:B------:R0:W-:Y:S01]  /*04a0*/  STG.E desc[UR8][R6.64], R11 ;  /* 0x0000000b06007986 */ /* 0x0001e2000c101908 */
[----:B------:R-:W-:-:S05]  /*04b0*/  IMAD.WIDE.U32 R8, R19, 0x4, R6 ;  /* 0x0000000413087825 */ /* 0x000fca00078e0006 */
[----:B------:R0:W-:Y:S02]  /*04c0*/  STG.E desc[UR8][R8.64], R11 ;  /* 0x0000000b08007986 */ /* 0x0001e4000c101908 */
.L_x_6:
[----:B------:R-:W-:Y:S05]  /*04d0*/  BSYNC.RECONVERGENT B1 ;  /* 0x0000000000017941 */ /* 0x000fea0003800200 */
.L_x_5:
[----:B------:R-:W-:Y:S05]  /*04e0*/  @!P1 BRA `(.L_x_1) ;  /* 0x0000000000649947 */ /* 0x000fea0003800000 */
[----:B------:R-:W-:Y:S01]  /*04f0*/  LOP3.LUT R17, R17, 0x1, RZ, 0xc0, !PT ;  /* 0x0000000111117812 */ /* 0x000fe200078ec0ff */
[----:B------:R-:W-:Y:S01]  /*0500*/  BSSY.RECONVERGENT B1, `(.L_x_7) ;  /* 0x0000012000017945 */ /* 0x000fe20003800200 */
[----:B------:R-:W-:Y:S02]  /*0510*/  ISETP.NE.AND P0, PT, R10, 0x1, PT ;  /* 0x000000010a00780c */ /* 0x000fe40003f05270 */
[----:B------:R-:W-:-:S13]  /*0520*/  ISETP.NE.U32.AND P1, PT, R17, 0x1, PT ;  /* 0x000000011100780c */ /* 0x000fda0003f25070 */
[----:B0-----:R-:W0:Y:S01]  /*0530*/  @!P1 LDC.64 R2, c[0x0][0x3a0] ;  /* 0x0000e800ff029b82 */ /* 0x001e220000000a00 */
[----:B------:R-:W-:Y:S01]  /*0540*/  @!P1 MOV R8, R12 ;  /* 0x0000000c00089202 */ /* 0x000fe20000000f00 */
[----:B------:R-:W-:Y:S01]  /*0550*/  @!P1 IMAD.MOV.U32 R9, RZ, RZ, R13 ;  /* 0x000000ffff099224 */ /* 0x000fe200078e000d */
[----:B------:R-:W-:Y:S06]  /*0560*/  @!P0 BRA `(.L_x_8) ;  /* 0x00000000002c8947 */ /* 0x000fec0003800000 */
[----:B------:R-:W1:Y:S01]  /*0570*/  LDCU.64 UR4, c[0x0][0x3a0] ;  /* 0x00007400ff0477ac */ /* 0x000e620008000a00 */
[----:B------:R-:W-:Y:S01]  /*0580*/  IMAD.MOV.U32 R4, RZ, RZ, R12 ;  /* 0x000000ffff047224 */ /* 0x000fe200078e000c */
[----:B------:R-:W-:Y:S01]  /*0590*/  MOV R11, 0x7fffffff ;  /* 0x7fffffff000b7802 */ /* 0x000fe20000000f00 */
[----:B------:R-:W-:Y:S02]  /*05a0*/  IMAD.MOV.U32 R5, RZ, RZ, R13 ;  /* 0x000000ffff057224 */ /* 0x000fe400078e000d */
[----:B------:R-:W-:-:S04]  /*05b0*/  IMAD.WIDE.U32 R4, R14, R19, R4 ;  /* 0x000000130e047225 */ /* 0x000fc800078e0004 */
[----:B------:R-:W-:Y:S01]  /*05c0*/  VIADD R14, R14, 0x2 ;  /* 0x000000020e0e7836 */ /* 0x000fe20000000000 */
[----:B-1----:R-:W-:-:S04]  /*05d0*/  LEA R6, P0, R4, UR4, 0x2 ;  /* 0x0000000404067c11 */ /* 0x002fc8000f8010ff */
[----:B------:R-:W-:-:S03]  /*05e0*/  LEA.HI.X R7, R4, UR5, R5, 0x2, P0 ;  /* 0x0000000504077c11 */ /* 0x000fc600080f1405 */
[----:B------:R-:W-:Y:S02]  /*05f0*/  IMAD.WIDE.U32 R4, R19, 0x4, R6 ;  /* 0x0000000413047825 */ /* 0x000fe400078e0006 */
[----:B------:R1:W-:Y:S04]  /*0600*/  STG.E desc[UR8][R6.64], R11 ;  /* 0x0000000b06007986 */ /* 0x0003e8000c101908 */
[----:B------:R1:W-:Y:S02]  /*0610*/  STG.E desc[UR8][R4.64], R11 ;  /* 0x0000000b04007986 */ /* 0x0003e4000c101908 */
.L_x_8:
[----:B------:R-:W-:Y:S05]  /*0620*/  BSYNC.RECONVERGENT B1 ;  /* 0x0000000000017941 */ /* 0x000fea0003800200 */
.L_x_7:
[----:B-1----:R-:W-:-:S03]  /*0630*/  @!P1 IMAD.WIDE.U32 R4, R14, R19, R8 ;  /* 0x000000130e049225 */ /* 0x002fc600078e0008 */
[----:B0-----:R-:W-:-:S04]  /*0640*/  @!P1 LEA R2, P0, R4, R2, 0x2 ;  /* 0x0000000204029211 */ /* 0x001fc800078010ff */
[----:B------:R-:W-:Y:S01]  /*0650*/  @!P1 LEA.HI.X R3, R4, R3, R5, 0x2, P0 ;  /* 0x0000000304039211 */ /* 0x000fe200000f1405 */
[----:B------:R-:W-:-:S05]  /*0660*/  @!P1 IMAD.MOV.U32 R5, RZ, RZ, 0x7fffffff ;  /* 0x7fffffffff059424 */ /* 0x000fca00078e00ff */
[----:B------:R2:W-:Y:S03]  /*0670*/  @!P1 STG.E desc[UR8][R2.64], R5 ;  /* 0x0000000502009986 */ /* 0x0005e6000c101908 */
.L_x_1:
[----:B------:R-:W-:Y:S05]  /*0680*/  BSYNC.RECONVERGENT B0 ;  /* 0x0000000000007941 */ /* 0x000fea0003800200 */
.L_x_0:
[----:B------:R-:W3:Y:S01]  /*0690*/  LDCU.64 UR4, c[0x0][0x380] ;  /* 0x00007000ff0477ac */ /* 0x000ee20008000a00 */
[----:B012---:R-:W-:Y:S01]  /*06a0*/  MOV R5, R13 ;  /* 0x0000000d00057202 */ /* 0x007fe20000000f00 */
[----:B------:R-:W-:Y:S01]  /*06b0*/  IMAD.MOV.U32 R4, RZ, RZ, R12 ;  /* 0x000000ffff047224 */ /* 0x000fe200078e000c */
[----:B------:R-:W-:-:S03]  /*06c0*/  USHF.R.U32.HI UR7, URZ, 0x1, UR6 ;  /* 0x00000001ff077899 */ /* 0x000fc60008011606 */
[C---:B------:R-:W-:Y:S01]  /*06d0*/  IMAD.WIDE.U32 R2, R15.reuse, R19, R4 ;  /* 0x000000130f027225 */ /* 0x040fe200078e0004 */
[----:B------:R-:W0:Y:S03]  /*06e0*/  LDCU UR12, c[0x0][0x390] ;  /* 0x00007200ff0c77ac */ /* 0x000e260008000800 */
[C---:B------:R-:W-:Y:S01]  /*06f0*/  IMAD.SHL.U32 R6, R2.reuse, 0x4, RZ ;  /* 0x0000000402067824 */ /* 0x040fe200078e00ff */
[----:B------:R-:W-:Y:S01]  /*0700*/  SHF.L.U64.HI R8, R2, 0x2, R3 ;  /* 0x0000000202087819 */ /* 0x000fe20000010203 */
[----:B------:R-:W-:Y:S01]  /*0710*/  VIADD R14, R15, 0x1 ;  /* 0x000000010f0e7836 */ /* 0x000fe20000000000 */
[----:B------:R-:W1:Y:S01]  /*0720*/  LDCU UR10, c[0x0][0x39c] ;  /* 0x00007380ff0a77ac */ /* 0x000e620008000800 */
[----:B------:R-:W2:Y:S01]  /*0730*/  LDCU UR13, c[0x0][0x39c] ;  /* 0x00007380ff0d77ac */ /* 0x000ea20008000800 */
[----:B---3--:R-:W-:Y:S02]  /*0740*/  IMAD.U32 R27, RZ, RZ, UR4 ;  /* 0x00000004ff1b7e24 */ /* 0x008fe4000f8e00ff */
[----:B------:R-:W-:Y:S01]  /*0750*/  IMAD.U32 R17, RZ, RZ, UR5 ;  /* 0x00000005ff117e24 */ /* 0x000fe2000f8e00ff */
[----:B------:R-:W3:Y:S02]  /*0760*/  LDCU.64 UR16, c[0x0][0x380] ;  /* 0x00007000ff1077ac */ /* 0x000ee40008000a00 */
[----:B------:R-:W-:Y:S01]  /*0770*/  IADD3 R2, P0, PT, R6, R27, RZ ;  /* 0x0000001b06027210 */ /* 0x000fe20007f1e0ff */
[----:B------:R-:W4:Y:S03]  /*0780*/  LDCU.64 UR14, c[0x0][0x380] ;  /* 0x00007000ff0e77ac */ /* 0x000f260008000a00 */
[----:B------:R-:W-:-:S05]  /*0790*/  IADD3.X R3, PT, PT, R8, R17, RZ, P0, !PT ;  /* 0x0000001108037210 */ /* 0x000fca00007fe4ff */
[----:B------:R5:W2:Y:S01]  /*07a0*/  LDG.E.CONSTANT R23, desc[UR8][R2.64] ;  /* 0x0000000802177981 */ /* 0x000aa2000c1e9900 */
[----:B------:R-:W-:Y:S01]  /*07b0*/  ISETP.GT.AND P0, PT, R0, R15, PT ;  /* 0x0000000f0000720c */ /* 0x000fe20003f04270 */
[----:B------:R-:W-:Y:S01]  /*07c0*/  BSSY.RECONVERGENT B0, `(.L_x_9) ;  /* 0x00000b8000007945 */ /* 0x000fe20003800200 */
[----:B-----5:R-:W-:-:S11]  /*07d0*/  VIADDMNMX.U32 R3, R15, UR7, R16, PT ;  /* 0x000000070f037c46 */ /* 0x020fd6000b800010 */
[----:B------:R-:W5:Y:S02]  /*07e0*/  @!P0 LDC.64 R10, c[0x0][0x3a0] ;  /* 0x0000e800ff0a8b82 */ /* 0x000f640000000a00 */
[----:B-----5:R-:W-:-:S05]  /*07f0*/  @!P0 IADD3 R6, P1, PT, R6, R10, RZ ;  /* 0x0000000a06068210 */ /* 0x020fca0007f3e0ff */
[----:B------:R-:W-:-:S05]  /*0800*/  @!P0 IMAD.X R7, R8, 0x1, R11, P1 ;  /* 0x0000000108078824 */ /* 0x000fca00008e060b */
[----:B--2---:R2:W-:Y:S01]  /*0810*/  @!P0 STG.E desc[UR8][R6.64], R23 ;  /* 0x0000001706008986 */ /* 0x0045e2000c101908 */
[----:B------:R-:W-:-:S13]  /*0820*/  ISETP.GE.U32.AND P0, PT, R14, R3, PT ;  /* 0x000000030e00720c */ /* 0x000fda0003f06070 */
[----:B01234-:R-:W-:Y:S05]  /*0830*/  @P0 BRA `(.L_x_10) ;  /* 0x0000000800c00947 */ /* 0x01ffea0003800000 */
[----:B------:R-:W-:Y:S01]  /*0840*/  LOP3.LUT R2, RZ, R15, RZ, 0x33, !PT ;  /* 0x0000000fff027212 */ /* 0x000fe200078e33ff */
[----:B------:R-:W-:Y:S04]  /*0850*/  BSSY.RECONVERGENT B1, `(.L_x_11) ;  /* 0x0000020000017945 */ /* 0x000fe80003800200 */
[----:B------:R-:W-:-:S05]  /*0860*/  IMAD.IADD R2, R3, 0x1, R2 ;  /* 0x0000000103027824 */ /* 0x000fca00078e0202 */
[----:B------:R-:W-:-:S13]  /*0870*/  LOP3.LUT P0, R2, R2, 0x3, RZ, 0xc0, !PT ;  /* 0x0000000302027812 */ /* 0x000fda000780c0ff */
[----:B------:R-:W-:Y:S05]  /*0880*/  @!P0 BRA `(.L_x_12) ;  /* 0x0000000000708947 */ /* 0x000fea0003800000 */
[----:B------:R-:W-:Y:S01]  /*0890*/  IMAD.WIDE.U32 R4, R14, R19, R4 ;  /* 0x000000130e047225 */ /* 0x000fe200078e0004 */
[----:B------:R-:W-:Y:S01]  /*08a0*/  UMOV UR4, URZ ;  /* 0x000000ff00047c82 */ /* 0x000fe20008000000 */
[----:B------:R-:W-:Y:S02]  /*08b0*/  BSSY.RECONVERGENT B2, `(.L_x_13) ;  /* 0x0000018000027945 */ /* 0x000fe40003800200 */
[----:B------:R-:W-:Y:S01]  /*08c0*/  IMAD.MOV R2, RZ, RZ, -R2 ;  /* 0x000000ffff027224 */ /* 0x000fe200078e0a02 */
[----:B------:R-:W-:Y:S01]  /*08d0*/  IADD3 R5, PT, PT, R5, UR4, RZ ;  /* 0x0000000405057c10 */ /* 0x000fe2000fffe0ff */
[C---:B------:R-:W-:Y:S02]  /*08e0*/  IMAD.SHL.U32 R10, R4.reuse, 0x4, RZ ;  /* 0x00000004040a7824 */ /* 0x040fe400078e00ff */
[----:B------:R-:W-:Y:S01]  /*08f0*/  IMAD.MOV.U32 R9, RZ, RZ, R15 ;  /* 0x000000ffff097224 */ /* 0x000fe200078e000f */
[----:B------:R-:W-:-:S07]  /*0900*/  SHF.L.U64.HI R14, R4, 0x2, R5 ;  /* 0x00000002040e7819 */ /* 0x000fce0000010205 */
.L_x_14:
[----:B------:R-:W-:Y:S01]  /*0910*/  MOV R27, UR16 ;  /* 0x00000010001b7c02 */ /* 0x000fe20008000f00 */
[----:B------:R-:W-:-:S03]  /*0920*/  IMAD.U32 R17, RZ, RZ, UR17 ;  /* 0x00000011ff117e24 */ /* 0x000fc6000f8e00ff */
[----:B------:R-:W-:-:S05]  /*0930*/  IADD3 R6, P0, PT, R10, R27, RZ ;  /* 0x0000001b0a067210 */ /* 0x000fca0007f1e0ff */
[----:B------:R-:W-:-:S05]  /*0940*/  IMAD.X R7, R14, 0x1, R17, P0 ;  /* 0x000000010e077824 */ /* 0x000fca00000e0611 */
[----:B------:R-:W2:Y:S01]  /*0950*/  LDG.E.CONSTANT R6, desc[UR8][R6.64] ;  /* 0x0000000806067981 */ /* 0x000ea2000c1e9900 */
[----:B------:R-:W-:Y:S02]  /*0960*/  VIADD R9, R9, 0x1 ;  /* 0x0000000109097836 */ /* 0x000fe40000000000 */
[----:B------:R-:W-:-:S03]  /*0970*/  VIADD R2, R2, 0x1 ;  /* 0x0000000102027836 */ /* 0x000fc60000000000 */
[----:B------:R-:W-:-:S13]  /*0980*/  ISETP.GE.AND P0, PT, R9, R0, PT ;  /* 0x000000000900720c */ /* 0x000fda0003f06270 */
[----:B0-----:R-:W0:Y:S02]  /*0990*/  @P0 LDC.64 R4, c[0x0][0x3a0] ;  /* 0x0000e800ff040b82 */ /* 0x001e240000000a00 */
[----:B0-----:R-:W-:-:S04]  /*09a0*/  @P0 IADD3 R4, P1, PT, R10, R4, RZ ;  /* 0x000000040a040210 */ /* 0x001fc80007f3e0ff */
[----:B------:R-:W-:Y:S02]  /*09b0*/  @P0 IADD3.X R5, PT, PT, R14, R5, RZ, P1, !PT ;  /* 0x000000050e050210 */ /* 0x000fe40000ffe4ff */
[----:B------:R-:W-:Y:S01]  /*09c0*/  ISETP.NE.AND P1, PT, R2, RZ, PT ;  /* 0x000000ff0200720c */ /* 0x000fe20003f25270 */
[----:B--2---:R-:W-:-:S04]  /*09d0*/  FADD R8, R6, -R23 ;  /* 0x8000001706087221 */ /* 0x004fc80000000000 */
[----:B------:R-:W-:-:S05]  /*09e0*/  FFMA R23, R8, UR10, R23 ;  /* 0x0000000a08177c23 */ /* 0x000fca0008000017 */
[----:B------:R0:W-:Y:S01]  /*09f0*/  @P0 STG.E desc[UR8][R4.64], R23 ;  /* 0x0000001704000986 */ /* 0x0001e2000c101908 */
[----:B------:R-:W-:-:S04]  /*0a00*/  LEA R10, P0, R19, R10, 0x2 ;  /* 0x0000000a130a7211 */ /* 0x000fc800078010ff */
[----:B------:R-:W-:Y:S01]  /*0a10*/  LEA.HI.X R14, R19, R14, RZ, 0x2, P0 ;  /* 0x0000000e130e7211 */ /* 0x000fe200000f14ff */
[----:B------:R-:W-:Y:S08]  /*0a20*/  @P1 BRA `(.L_x_14) ;  /* 0xfffffffc00b81947 */ /* 0x000ff0000383ffff */
[----:B------:R-:W-:Y:S05]  /*0a30*/  BSYNC.RECONVERGENT B2 ;  /* 0x0000000000027941 */ /* 0x000fea0003800200 */
.L_x_13:
[----:B------:R-:W-:-:S07]  /*0a40*/  VIADD R14, R9, 0x1 ;  /* 0x00000001090e7836 */ /* 0x000fce0000000000 */
.L_x_12:
[----:B------:R-:W-:Y:S05]  /*0a50*/  BSYNC.RECONVERGENT B1 ;  /* 0x0000000000017941 */ /* 0x000fea0003800200 */
.L_x_11:
[----:B------:R-:W-:-:S04]  /*0a60*/  IADD3 R15, PT, PT, R3, -0x2, -R15 ;  /* 0xfffffffe030f7810 */ /* 0x000fc80007ffe80f */
[----:B------:R-:W-:-:S13]  /*0a70*/  ISETP.GE.U32.AND P0, PT, R15, 0x3, PT ;  /* 0x000000030f00780c */ /* 0x000fda0003f06070 */
[----:B------:R-:W-:Y:S05]  /*0a80*/  @!P0 BRA `(.L_x_10) ;  /* 0x00000008002c8947 */ /* 0x000fea0003800000 */
[----:B------:R-:W0:Y:S01]  /*0a90*/  LDCU UR11, c[0x0][0x390] ;  /* 0x00007200ff0b77ac */ /* 0x000e220008000800 */
[----:B------:R-:W-:Y:S01]  /*0aa0*/  MOV R8, R12 ;  /* 0x0000000c00087202 */ /* 0x000fe20000000f00 */
[----:B------:R-:W-:Y:S02]  /*0ab0*/  IMAD.MOV.U32 R9, RZ, RZ, R13 ;  /* 0x000000ffff097224 */ /* 0x000fe400078e000d */
[----:B------:R-:W-:Y:S01]  /*0ac0*/  VIADD R2, R14, 0x1 ;  /* 0x000000010e027836 */ /* 0x000fe20000000000 */
[----:B------:R-:W-:Y:S01]  /*0ad0*/  UMOV UR4, URZ ;  /* 0x000000ff00047c82 */ /* 0x000fe20008000000 */
[----:B------:R-:W-:-:S03]  /*0ae0*/  UMOV UR5, URZ ;  /* 0x000000ff00057c82 */ /* 0x000fc60008000000 */
[C---:B------:R-:W-:Y:S02]  /*0af0*/  IADD3 R15, PT, PT, R2.reuse, 0x1, RZ ;  /* 0x00000001020f7810 */ /* 0x040fe40007ffe0ff */
[----:B------:R-:W-:Y:S01]  /*0b00*/  IADD3 R16, PT, PT, R2, 0x2, RZ ;  /* 0x0000000202107810 */ /* 0x000fe20007ffe0ff */
[----:B0-----:R-:W-:-:S04]  /*0b10*/  IMAD.WIDE.U32 R4, R14, UR11, R8 ;  /* 0x0000000b0e047c25 */ /* 0x001fc8000f8e0008 */
[----:B------:R-:W-:Y:S02]  /*0b20*/  VIADD R11, R5, UR4 ;  /* 0x00000004050b7c36 */ /* 0x000fe40008000000 */
[----:B------:R-:W-:Y:S02]  /*0b30*/  IMAD.SHL.U32 R25, R4, 0x4, RZ ;  /* 0x0000000404197824 */ /* 0x000fe400078e00ff */
[----:B------:R-:W-:Y:S01]  /*0b40*/  IMAD.WIDE.U32 R6, R2, UR11, R8 ;  /* 0x0000000b02067c25 */ /* 0x000fe2000f8e0008 */
[----:B------:R-:W-:Y:S02]  /*0b50*/  SHF.L.U64.HI R4, R4, 0x2, R11 ;  /* 0x0000000204047819 */ /* 0x000fe4000001020b */
[----:B------:R-:W-:Y:S01]  /*0b60*/  IADD3 R18, P0, PT, R25, R27, RZ ;  /* 0x0000001b19127210 */ /* 0x000fe20007f1e0ff */
[----:B------:R-:W-:Y:S02]  /*0b70*/  VIADD R5, R7, UR5 ;  /* 0x0000000507057c36 */ /* 0x000fe40008000000 */
[----:B------:R-:W-:-:S02]  /*0b80*/  IMAD.SHL.U32 R24, R6, 0x4, RZ ;  /* 0x0000000406187824 */ /* 0x000fc400078e00ff */
[----:B------:R-:W-:Y:S01]  /*0b90*/  IMAD.X R19, R4, 0x1, R17, P0 ;  /* 0x0000000104137824 */ /* 0x000fe200000e0611 */
[----:B------:R-:W-:Y:S01]  /*0ba0*/  SHF.L.U64.HI R5, R6, 0x2, R5 ;  /* 0x0000000206057819 */ /* 0x000fe20000010205 */
[----:B------:R-:W-:Y:S01]  /*0bb0*/  IMAD.WIDE.U32 R6, R15, UR11, R8 ;  /* 0x0000000b0f067c25 */ /* 0x000fe2000f8e0008 */
[----:B------:R-:W-:Y:S02]  /*0bc0*/  IADD3 R10, P0, PT, R24, R27, RZ ;  /* 0x0000001b180a7210 */ /* 0x000fe40007f1e0ff */
[----:B------:R0:W2:Y:S01]  /*0bd0*/  LDG.E.CONSTANT R26, desc[UR8][R18.64] ;  /* 0x00000008121a7981 */ /* 0x0000a2000c1e9900 */
[----:B------:R-:W-:Y:S02]  /*0be0*/  VIADD R7, R7, UR4 ;  /* 0x0000000407077c36 */ /* 0x000fe40008000000 */
[----:B------:R-:W-:Y:S02]  /*0bf0*/  IMAD.X R11, R5, 0x1, R17, P0 ;  /* 0x00000001050b7824 */ /* 0x000fe400000e0611 */
[----:B------:R-:W-:-:S04]  /*0c00*/  IMAD.WIDE.U32 R8, R16, UR11, R8 ;  /* 0x0000000b10087c25 */ /* 0x000fc8000f8e0008 */
[C---:B0-----:R-:W-:Y:S01]  /*0c10*/  IMAD.SHL.U32 R19, R6.reuse, 0x4, RZ ;  /* 0x0000000406137824 */ /* 0x041fe200078e00ff */
[----:B------:R-:W-:Y:S01]  /*0c20*/  SHF.L.U64.HI R7, R6, 0x2, R7 ;  /* 0x0000000206077819 */ /* 0x000fe20000010207 */
[----:B------:R0:W3:Y:S03]  /*0c30*/  LDG.E.CONSTANT R22, desc[UR8][R10.64] ;  /* 0x000000080a167981 */ /* 0x0000e6000c1e9900 */
[----:B------:R-:W-:Y:S01]  /*0c40*/  IADD3 R20, P0, PT, R19, R27, RZ ;  /* 0x0000001b13147210 */ /* 0x000fe20007f1e0ff */
[C---:B------:R-:W-:Y:S01]  /*0c50*/  IMAD.SHL.U32 R18, R8.reuse, 0x4, RZ ;  /* 0x0000000408127824 */ /* 0x040fe200078e00ff */
[----:B------:R-:W-:Y:S01]  /*0c60*/  IADD3 R9, PT, PT, R9, UR4, RZ ;  /* 0x0000000409097c10 */ /* 0x000fe2000fffe0ff */
[----:B------:R-:W1:Y:S02]  /*0c70*/  LDCU UR4, c[0x0][0x39c] ;  /* 0x00007380ff0477ac */ /* 0x000e640008000800 */
[----:B------:R-:W-:Y:S01]  /*0c80*/  IMAD.X R21, R7, 0x1, R17, P0 ;  /* 0x0000000107157824 */ /* 0x000fe200000e0611 */
[----:B------:R-:W-:-:S02]  /*0c90*/  SHF.L.U64.HI R6, R8, 0x2, R9 ;  /* 0x0000000208067819 */ /* 0x000fc40000010209 */
[----:B------:R-:W-:Y:S02]  /*0ca0*/  IADD3 R8, P0, PT, R18, R27, RZ ;  /* 0x0000001b12087210 */ /* 0x000fe40007f1e0ff */
[----:B------:R-:W4:Y:S03]  /*0cb0*/  LDG.E.CONSTANT R20, desc[UR8][R20.64] ;  /* 0x0000000814147981 */ /* 0x000f26000c1e9900 */
[----:B------:R-:W-:-:S05]  /*0cc0*/  IMAD.X R9, R6, 0x1, R17, P0 ;  /* 0x0000000106097824 */ /* 0x000fca00000e0611 */
[----:B------:R5:W4:Y:S01]  /*0cd0*/  LDG.E.CONSTANT R21, desc[UR8][R8.64] ;  /* 0x0000000808157981 */ /* 0x000b22000c1e9900 */
[-C--:B------:R-:W-:Y:S02]  /*0ce0*/  ISETP.GE.AND P3, PT, R14, R0.reuse, PT ;  /* 0x000000000e00720c */ /* 0x080fe40003f66270 */
[-C--:B------:R-:W-:Y:S02]  /*0cf0*/  ISETP.GE.AND P2, PT, R2, R0.reuse, PT ;  /* 0x000000000200720c */ /* 0x080fe40003f46270 */
[-C--:B------:R-:W-:Y:S02]  /*0d00*/  ISETP.GE.AND P1, PT, R15, R0.reuse, PT ;  /* 0x000000000f00720c */ /* 0x080fe40003f26270 */
[----:B------:R-:W-:-:S07]  /*0d10*/  ISETP.GE.AND P0, PT, R16, R0, PT ;  /* 0x000000001000720c */ /* 0x000fce0003f06270 */
[----:B------:R-:W1:Y:S08]  /*0d20*/  @P3 LDC.64 R14, c[0x0][0x3a0] ;  /* 0x0000e800ff0e3b82 */ /* 0x000e700000000a00 */
[----:B------:R-:W1:Y:S08]  /*0d30*/  @P2 LDC.64 R16, c[0x0][0x3a0] ;  /* 0x0000e800ff102b82 */ /* 0x000e700000000a00 */
[----:B0-----:R-:W0:Y:S08]  /*0d40*/  @P1 LDC.64 R10, c[0x0][0x3a0] ;  /* 0x0000e800ff0a1b82 */ /* 0x001e300000000a00 */
[----:B-----5:R-:W5:Y:S01]  /*0d50*/  @P0 LDC.64 R8, c[0x0][0x3a0] ;  /* 0x0000e800ff080b82 */ /* 0x020f620000000a00 */
[----:B-1----:R-:W-:-:S02]  /*0d60*/  @P3 IADD3 R14, P4, PT, R25, R14, RZ ;  /* 0x0000000e190e3210 */ /* 0x002fc40007f9e0ff */
[----:B------:R-:W-:Y:S02]  /*0d70*/  @P2 IADD3 R16, P5, PT, R24, R16, RZ ;  /* 0x0000001018102210 */ /* 0x000fe40007fbe0ff */
[----:B------:R-:W-:-:S03]  /*0d80*/  @P3 IADD3.X R15, PT, PT, R4, R15, RZ, P4, !PT ;  /* 0x0000000f040f3210 */ /* 0x000fc600027fe4ff */
[----:B------:R-:W-:Y:S01]  /*0d90*/  @P2 IMAD.X R17, R5, 0x1, R17, P5 ;  /* 0x0000000105112824 */ /* 0x000fe200028e0611 */
[----:B0-----:R-:W-:Y:S02]  /*0da0*/  @P1 IADD3 R10, P4, PT, R19, R10, RZ ;  /* 0x0000000a130a1210 */ /* 0x001fe40007f9e0ff */
[----:B-----5:R-:W-:-:S03]  /*0db0*/  @P0 IADD3 R8, P5, PT, R18, R8, RZ ;  /* 0x0000000812080210 */ /* 0x020fc60007fbe0ff */
[----:B------:R-:W-:Y:S01]  /*0dc0*/  @P1 IMAD.X R11, R7, 0x1, R11, P4 ;  /* 0x00000001070b1824 */ /* 0x000fe200020e060b */
[----:B------:R-:W-:Y:S01]  /*0dd0*/  IADD3 R4, PT, PT, R2, 0x3, RZ ;  /* 0x0000000302047810 */ /* 0x000fe20007ffe0ff */
[----:B------:R-:W-:Y:S02]  /*0de0*/  @P0 IMAD.X R9, R6, 0x1, R9, P5 ;  /* 0x0000000106090824 */ /* 0x000fe400028e0609 */
[----:B--2---:R-:W-:-:S04]  /*0df0*/  FADD R26, -R23, R26 ;  /* 0x0000001a171a7221 */ /* 0x004fc80000000100 */
[----:B------:R-:W-:-:S04]  /*0e00*/  FFMA R23, R26, UR4, R23 ;  /* 0x000000041a177c23 */ /* 0x000fc80008000017 */
[----:B---3--:R-:W-:-:S04]  /*0e10*/  FADD R22, -R23, R22 ;  /* 0x0000001617167221 */ /* 0x008fc80000000100 */
[----:B------:R-:W-:-:S04]  /*0e20*/  FFMA R22, R22, UR4, R23 ;  /* 0x0000000416167c23 */ /* 0x000fc80008000017 */
[----:B----4-:R-:W-:-:S04]  /*0e30*/  FADD R25, -R22, R20 ;  /* 0x0000001416197221 */ /* 0x010fc80000000100 */
[----:B------:R-:W-:Y:S01]  /*0e40*/  FFMA R20, R25, UR4, R22 ;  /* 0x0000000419147c23 */ /* 0x000fe20008000016 */
[----:B------:R0:W-:Y:S03]  /*0e50*/  @P3 STG.E desc[UR8][R14.64], R23 ;  /* 0x000000170e003986 */ /* 0x0001e6000c101908 */
[----:B------:R-:W-:Y:S01]  /*0e60*/  FADD R21, -R20, R21 ;  /* 0x0000001514157221 */ /* 0x000fe20000000100 */
[----:B------:R1:W-:Y:S03]  /*0e70*/  @P2 STG.E desc[UR8][R16.64], R22 ;  /* 0x0000001610002986 */ /* 0x0003e6000c101908 */
[----:B0-----:R-:W-:Y:S01]  /*0e80*/  FFMA R23, R21, UR4, R20 ;  /* 0x0000000415177c23 */ /* 0x001fe20008000014 */
[----:B------:R1:W-:Y:S04]  /*0e90*/  @P1 STG.E desc[UR8][R10.64], R20 ;  /* 0x000000140a001986 */ /* 0x0003e8000c101908 */
[----:B------:R1:W-:Y:S01]  /*0ea0*/  @P0 STG.E desc[UR8][R8.64], R23 ;  /* 0x0000001708000986 */ /* 0x0003e2000c101908 */
[----:B------:R-:W-:Y:S01]  /*0eb0*/  ISETP.NE.AND P0, PT, R4, R3, PT ;  /* 0x000000030400720c */ /* 0x000fe20003f05270 */
[----:B------:R-:W-:-:S12]  /*0ec0*/  IMAD.MOV.U32 R14, RZ, RZ, R3 ;  /* 0x000000ffff0e7224 */ /* 0x000fd800078e0003 */
[----:B-1----:R-:W-:Y:S05]  /*0ed0*/  @!P0 BRA `(.L_x_10) ;  /* 0x0000000400188947 */ /* 0x002fea0003800000 */
[----:B------:R-:W-:Y:S01]  /*0ee0*/  BSSY.RECONVERGENT B1, `(.L_x_15) ;  /* 0x0000044000017945 */ /* 0x000fe20003800200 */
[----:B------:R-:W-:-:S07]  /*0ef0*/  VIADD R2, R2, 0x4 ;  /* 0x0000000402027836 */ /* 0x000fce0000000000 */
.L_x_16:
[----:B------:R-:W-:Y:S01]  /*0f00*/  MOV R8, R12 ;  /* 0x0000000c00087202 */ /* 0x000fe20000000f00 */
[C---:B------:R-:W-:Y:S01]  /*0f10*/  VIADD R14, R2.reuse, 0xffffffff ;  /* 0xffffffff020e7836 */ /* 0x040fe20000000000 */
[----:B------:R-:W-:Y:S01]  /*0f20*/  UMOV UR4, URZ ;  /* 0x000000ff00047c82 */ /* 0x000fe20008000000 */
[----:B------:R-:W-:Y:S02]  /*0f30*/  IMAD.MOV.U32 R9, RZ, RZ, R13 ;  /* 0x000000ffff097224 */ /* 0x000fe400078e000d */
[----:B------:R-:W-:Y:S02]  /*0f40*/  VIADD R15, R2, 0x1 ;  /* 0x00000001020f7836 */ /* 0x000fe40000000000 */
[----:B------:R-:W-:-:S04]  /*0f50*/  IMAD.WIDE.U32 R4, R14, UR12, R8 ;  /* 0x0000000c0e047c25 */ /* 0x000fc8000f8e0008 */
[----:B------:R-:W-:Y:S01]  /*0f60*/  VIADD R5, R5, UR4 ;  /* 0x0000000405057c36 */ /* 0x000fe20008000000 */
[----:B------:R-:W-:Y:S01]  /*0f70*/  SHF.L.U32 R25, R4, 0x2, RZ ;  /* 0x0000000204197819 */ /* 0x000fe200000006ff */
[----:B------:R-:W-:-:S03]  /*0f80*/  IMAD.WIDE.U32 R10, R2, UR12, R8 ;  /* 0x0000000c020a7c25 */ /* 0x000fc6000f8e0008 */
[----:B------:R-:W-:Y:S01]  /*0f90*/  SHF.L.U64.HI R4, R4, 0x2, R5 ;  /* 0x0000000204047819 */ /* 0x000fe20000010205 */
[----:B------:R-:W-:Y:S01]  /*0fa0*/  VIADD R5, R11, UR4 ;  /* 0x000000040b057c36 */ /* 0x000fe20008000000 */
[----:B------:R-:W-:Y:S01]  /*0fb0*/  IADD3 R26, P0, PT, R25, UR14, RZ ;  /* 0x0000000e191a7c10 */ /* 0x000fe2000ff1e0ff */
[----:B------:R-:W-:Y:S02]  /*0fc0*/  IMAD.SHL.U32 R24, R10, 0x4, RZ ;  /* 0x000000040a187824 */ /* 0x000fe400078e00ff */
[----:B------:R-:W-:Y:S01]  /*0fd0*/  IMAD.WIDE.U32 R6, R15, UR12, R8 ;  /* 0x0000000c0f067c25 */ /* 0x000fe2000f8e0008 */
[----:B------:R-:W-:Y:S02]  /*0fe0*/  IADD3.X R27, PT, PT, R4, UR15, RZ, P0, !PT ;  /* 0x0000000f041b7c10 */ /* 0x000fe400087fe4ff */
[----:B------:R-:W-:Y:S01]  /*0ff0*/  SHF.L.U64.HI R5, R10, 0x2, R5 ;  /* 0x000000020a057819 */ /* 0x000fe20000010205 */
[----:B------:R-:W-:Y:S01]  /*1000*/  VIADD R16, R2, 0x2 ;  /* 0x0000000202107836 */ /* 0x000fe20000000000 */
[----:B------:R-:W-:Y:S01]  /*1010*/  IADD3 R10, P0, PT, R24, UR14, RZ ;  /* 0x0000000e180a7c10 */ /* 0x000fe2000ff1e0ff */
[----:B------:R-:W2:Y:S01]  /*1020*/  LDG.E.CONSTANT R26, desc[UR8][R26.64] ;  /* 0x000000081a1a7981 */ /* 0x000ea2000c1e9900 */
[----:B------:R-:W-:Y:S01]  /*1030*/  IMAD.SHL.U32 R19, R6, 0x4, RZ ;  /* 0x0000000406137824 */ /* 0x000fe200078e00ff */
[----:B------:R-:W-:-:S02]  /*1040*/  IADD3 R7, PT, PT, R7, UR4, RZ ;  /* 0x0000000407077c10 */ /* 0x000fc4000fffe0ff */
[----:B------:R-:W-:Y:S01]  /*1050*/  IADD3.X R11, PT, PT, R5, UR15, RZ, P0, !PT ;  /* 0x0000000f050b7c10 */ /* 0x000fe200087fe4ff */
[----:B------:R-:W-:Y:S01]  /*1060*/  IMAD.WIDE.U32 R8, R16, UR12, R8 ;  /* 0x0000000c10087c25 */ /* 0x000fe2000f8e0008 */
[----:B------:R-:W-:Y:S02]  /*1070*/  SHF.L.U64.HI R7, R6, 0x2, R7 ;  /* 0x0000000206077819 */ /* 0x000fe40000010207 */
[----:B------:R-:W-:Y:S01]  /*1080*/  IADD3 R20, P0, PT, R19, UR14, RZ ;  /* 0x0000000e13147c10 */ /* 0x000fe2000ff1e0ff */
[----:B------:R0:W3:Y:S01]  /*1090*/  LDG.E.CONSTANT R22, desc[UR8][R10.64] ;  /* 0x000000080a167981 */ /* 0x0000e2000c1e9900 */
[----:B------:R-:W-:Y:S02]  /*10a0*/  VIADD R9, R9, UR4 ;  /* 0x0000000409097c36 */ /* 0x000fe40008000000 */
[C---:B------:R-:W-:Y:S01]  /*10b0*/  IMAD.SHL.U32 R18, R8.reuse, 0x4, RZ ;  /* 0x0000000408127824 */ /* 0x040fe200078e00ff */
[----:B------:R-:W-:Y:S02]  /*10c0*/  IADD3.X R21, PT, PT, R7, UR15, RZ, P0, !PT ;  /* 0x0000000f07157c10 */ /* 0x000fe400087fe4ff */
[----:B------:R-:W-:-:S02]  /*10d0*/  SHF.L.U64.HI R6, R8, 0x2, R9 ;  /* 0x0000000208067819 */ /* 0x000fc40000010209 */
[----:B------:R-:W-:Y:S01]  /*10e0*/  IADD3 R8, P0, PT, R18, UR14, RZ ;  /* 0x0000000e12087c10 */ /* 0x000fe2000ff1e0ff */
[----:B------:R-:W4:Y:S03]  /*10f0*/  LDG.E.CONSTANT R20, desc[UR8][R20.64] ;  /* 0x0000000814147981 */ /* 0x000f26000c1e9900 */
[----:B------:R-:W-:-:S05]  /*1100*/  IADD3.X R9, PT, PT, R6, UR15, RZ, P0, !PT ;  /* 0x0000000f06097c10 */ /* 0x000fca00087fe4ff */
[----:B------:R1:W5:Y:S01]  /*1110*/  LDG.E.CONSTANT R21, desc[UR8][R8.64] ;  /* 0x0000000808157981 */ /* 0x000362000c1e9900 */
[-C--:B------:R-:W-:Y:S02]  /*1120*/  ISETP.GE.AND P3, PT, R14, R0.reuse, PT ;  /* 0x000000000e00720c */ /* 0x080fe40003f66270 */
[-C--:B------:R-:W-:Y:S02]  /*1130*/  ISETP.GE.AND P2, PT, R2, R0.reuse, PT ;  /* 0x000000000200720c */ /* 0x080fe40003f46270 */
[-C--:B------:R-:W-:Y:S02]  /*1140*/  ISETP.GE.AND P1, PT, R15, R0.reuse, PT ;  /* 0x000000000f00720c */ /* 0x080fe40003f26270 */
[----:B------:R-:W-:-:S07]  /*1150*/  ISETP.GE.AND P0, PT, R16, R0, PT ;  /* 0x000000001000720c */ /* 0x000fce0003f06270 */
[----:B------:R-:W1:Y:S08]  /*1160*/  @P3 LDC.64 R14, c[0x0][0x3a0] ;  /* 0x0000e800ff0e3b82 */ /* 0x000e700000000a00 */
[----:B------:R-:W1:Y:S08]  /*1170*/  @P2 LDC.64 R16, c[0x0][0x3a0] ;  /* 0x0000e800ff102b82 */ /* 0x000e700000000a00 */
[----:B0-----:R-:W0:Y:S08]  /*1180*/  @P1 LDC.64 R10, c[0x0][0x3a0] ;  /* 0x0000e800ff0a1b82 */ /* 0x001e300000000a00 */
[----:B-1----:R-:W1:Y:S01]  /*1190*/  @P0 LDC.64 R8, c[0x0][0x3a0] ;  /* 0x0000e800ff080b82 */ /* 0x002e620000000a00 */
[----:B------:R-:W-:-:S04]  /*11a0*/  @P3 IADD3 R14, P4, PT, R25, R14, RZ ;  /* 0x0000000e190e3210 */ /* 0x000fc80007f9e0ff */
[----:B------:R-:W-:Y:S02]  /*11b0*/  @P3 IADD3.X R15, PT, PT, R4, R15, RZ, P4, !PT ;  /* 0x0000000f040f3210 */ /* 0x000fe400027fe4ff */
[----:B------:R-:W-:-:S05]  /*11c0*/  @P2 IADD3 R16, P5, PT, R24, R16, RZ ;  /* 0x0000001018102210 */ /* 0x000fca0007fbe0ff */
[----:B------:R-:W-:Y:S01]  /*11d0*/  @P2 IMAD.X R17, R5, 0x1, R17, P5 ;  /* 0x0000000105112824 */ /* 0x000fe200028e0611 */
[----:B0-----:R-:W-:Y:S01]  /*11e0*/  @P1 IADD3 R10, P4, PT, R19, R10, RZ ;  /* 0x0000000a130a1210 */ /* 0x001fe20007f9e0ff */
[----:B------:R-:W-:-:S04]  /*11f0*/  VIADD R4, R2, 0x3 ;  /* 0x0000000302047836 */ /* 0x000fc80000000000 */
[----:B------:R-:W-:Y:S01]  /*1200*/  @P1 IMAD.X R11, R7, 0x1, R11, P4 ;  /* 0x00000001070b1824 */ /* 0x000fe200020e060b */
[----:B-1----:R-:W-:-:S04]  /*1210*/  @P0 IADD3 R8, P5, PT, R18, R8, RZ ;  /* 0x0000000812080210 */ /* 0x002fc80007fbe0ff */
[----:B------:R-:W-:Y:S01]  /*1220*/  @P0 IADD3.X R9, PT, PT, R6, R9, RZ, P5, !PT ;  /* 0x0000000906090210 */ /* 0x000fe20002ffe4ff */
[----:B------:R-:W-:Y:S02]  /*1230*/  VIADD R2, R2, 0x4 ;  /* 0x0000000402027836 */ /* 0x000fe40000000000 */
[----:B--2---:R-:W-:-:S04]  /*1240*/  FADD R26, R26, -R23 ;  /* 0x800000171a1a7221 */ /* 0x004fc80000000000 */
[----:B------:R-:W-:-:S04]  /*1250*/  FFMA R23, R26, UR13, R23 ;  /* 0x0000000d1a177c23 */ /* 0x000fc80008000017 */
[----:B---3--:R-:W-:-:S04]  /*1260*/  FADD R22, R22, -R23 ;  /* 0x8000001716167221 */ /* 0x008fc80000000000 */
[----:B------:R-:W-:-:S04]  /*1270*/  FFMA R22, R22, UR13, R23 ;  /* 0x0000000d16167c23 */ /* 0x000fc80008000017 */
[----:B----4-:R-:W-:-:S04]  /*1280*/  FADD R25, R20, -R22 ;  /* 0x8000001614197221 */ /* 0x010fc80000000000 */
[----:B------:R-:W-:Y:S01]  /*1290*/  FFMA R20, R25, UR13, R22 ;  /* 0x0000000d19147c23 */ /* 0x000fe20008000016 */
[----:B------:R0:W-:Y:S03]  /*12a0*/  @P3 STG.E desc[UR8][R14.64], R23 ;  /* 0x000000170e003986 */ /* 0x0001e6000c101908 */
[--C-:B-----5:R-:W-:Y:S01]  /*12b0*/  FADD R21, R21, -R20.reuse ;  /* 0x8000001415157221 */ /* 0x120fe20000000000 */
[----:B------:R1:W-:Y:S03]  /*12c0*/  @P2 STG.E desc[UR8][R16.64], R22 ;  /* 0x0000001610002986 */ /* 0x0003e6000c101908 */
[----:B0-----:R-:W-:Y:S01]  /*12d0*/  FFMA R23, R21, UR13, R20 ;  /* 0x0000000d15177c23 */ /* 0x001fe20008000014 */
[----:B------:R1:W-:Y:S04]  /*12e0*/  @P1 STG.E desc[UR8][R10.64], R20 ;  /* 0x000000140a001986 */ /* 0x0003e8000c101908 */
[----:B------:R1:W-:Y:S01]  /*12f0*/  @P0 STG.E desc[UR8][R8.64], R23 ;  /* 0x0000001708000986 */ /* 0x0003e2000c101908 */
[----:B------:R-:W-:-:S13]  /*1300*/  ISETP.NE.AND P0, PT, R4, R3, PT ;  /* 0x000000030400720c */ /* 0x000fda0003f05270 */
[----:B-1----:R-:W-:Y:S05]  /*1310*/  @P0 BRA `(.L_x_16) ;  /* 0xfffffff800f80947 */ /* 0x002fea000383ffff */
[----:B------:R-:W-:Y:S05]  /*1320*/  BSYNC.RECONVERGENT B1 ;  /* 0x0000000000017941 */ /* 0x000fea0003800200 */
.L_x_15:
[----:B------:R-:W-:-:S07]  /*1330*/  MOV R14, R3 ;  /* 0x00000003000e7202 */ /* 0x000fce0000000f00 */
.L_x_10:
[----:B------:R-:W-:Y:S05]  /*1340*/  BSYNC.RECONVERGENT B0 ;  /* 0x0000000000007941 */ /* 0x000fea0003800200 */
.L_x_9:
[----:B------:R-:W1:Y:S02]  /*1350*/  LDCU UR4, c[0x0][0x394] ;  /* 0x00007280ff0477ac */ /* 0x000e640008000800 */
[----:B-1----:R-:W-:-:S13]  /*1360*/  ISETP.GE.AND P0, PT, R14, UR4, PT ;  /* 0x000000040e007c0c */ /* 0x002fda000bf06270 */
[----:B------:R-:W-:Y:S05]  /*1370*/  @P0 EXIT ;  /* 0x000000000000094d */ /* 0x000fea0003800000 */
[----:B------:R-:W-:Y:S01]  /*1380*/  IADD3 R2, PT, PT, -R14, UR4, RZ ;  /* 0x000000040e027c10 */ /* 0x000fe2000fffe1ff */
[----:B------:R-:W1:Y:S01]  /*1390*/  LDCU UR5, c[0x0][0x390] ;  /* 0x00007200ff0577ac */ /* 0x000e620008000800 */
[----:B------:R-:W-:Y:S01]  /*13a0*/  BSSY.RECONVERGENT B0, `(.L_x_17) ;  /* 0x000002c000007945 */ /* 0x000fe20003800200 */
[----:B------:R-:W-:Y:S01]  /*13b0*/  IMAD.MOV.U32 R9, RZ, RZ, R14 ;  /* 0x000000ffff097224 */ /* 0x000fe200078e000e */
[----:B------:R-:W-:Y:S01]  /*13c0*/  LOP3.LUT P0, R11, R2, 0x3, RZ, 0xc0, !PT ;  /* 0x00000003020b7812 */ /* 0x000fe2000780c0ff */
[----:B------:R-:W2:Y:S01]  /*13d0*/  LDCU UR12, c[0x0][0x39c] ;  /* 0x00007380ff0c77ac */ /* 0x000ea20008000800 */
[----:B------:R-:W3:Y:S11]  /*13e0*/  LDCU.64 UR10, c[0x0][0x380] ;  /* 0x00007000ff0a77ac */ /* 0x000ef60008000a00 */
[----:B------:R-:W-:Y:S05]  /*13f0*/  @!P0 BRA `(.L_x_18) ;  /* 0x0000000000988947 */ /* 0x000fea0003800000 */
[----:B------:R-:W4:Y:S01]  /*1400*/  LDC R3, c[0x0][0x390] ;  /* 0x0000e400ff037b82 */ /* 0x000f220000000800 */
[----:B------:R-:W-:Y:S01]  /*1410*/  MOV R9, R13 ;  /* 0x0000000d00097202 */ /* 0x000fe20000000f00 */
[----:B------:R-:W-:Y:S01]  /*1420*/  IMAD.MOV.U32 R8, RZ, RZ, R12 ;  /* 0x000000ffff087224 */ /* 0x000fe200078e000c */
[----:B------:R-:W-:Y:S01]  /*1430*/  UMOV UR4, URZ ;  /* 0x000000ff00047c82 */ /* 0x000fe20008000000 */
[----:B------:R-:W-:Y:S02]  /*1440*/  IMAD.U32 R10, RZ, RZ, UR6 ;  /* 0x00000006ff0a7e24 */ /* 0x000fe4000f8e00ff */
[----:B------:R-:W-:-:S03]  /*1450*/  IMAD.MOV R11, RZ, RZ, -R11 ;  /* 0x000000ffff0b7224 */ /* 0x000fc600078e0a0b */
[----:B------:R-:W-:Y:S01]  /*1460*/  SHF.R.U64 R10, R10, 0x1, RZ ;  /* 0x000000010a0a7819 */ /* 0x000fe200000012ff */
[----:B----4-:R-:W-:-:S04]  /*1470*/  IMAD.WIDE.U32 R8, R14, R3, R8 ;  /* 0x000000030e087225 */ /* 0x010fc800078e0008 */
[----:B0-----:R-:W-:Y:S01]  /*1480*/  VIADD R5, R9, UR4 ;  /* 0x0000000409057c36 */ /* 0x001fe20008000000 */
[----:B------:R-:W-:Y:S01]  /*1490*/  SHF.L.U32 R2, R8, 0x2, RZ ;  /* 0x0000000208027819 */ /* 0x000fe200000006ff */
[----:B------:R-:W-:-:S03]  /*14a0*/  IMAD.MOV.U32 R9, RZ, RZ, R14 ;  /* 0x000000ffff097224 */ /* 0x000fc600078e000e */
[----:B------:R-:W-:-:S07]  /*14b0*/  SHF.L.U64.HI R8, R8, 0x2, R5 ;  /* 0x0000000208087819 */ /* 0x000fce0000010205 */
.L_x_19:
[C---:B------:R-:W-:Y:S01]  /*14c0*/  IADD3 R7, P0, PT, R9.reuse, -R10, RZ ;  /* 0x8000000a09077210 */ /* 0x040fe20007f1e0ff */
[----:B----4-:R-:W-:Y:S01]  /*14d0*/  IMAD.MOV.U32 R5, RZ, RZ, R13 ;  /* 0x000000ffff057224 */ /* 0x010fe200078e000d */
[----:B------:R-:W-:Y:S02]  /*14e0*/  MOV R4, R12 ;  /* 0x0000000c00047202 */ /* 0x000fe40000000f00 */
[----:B------:R-:W-:Y:S02]  /*14f0*/  LEA.HI.X.SX32 R15, R9, 0xffffffff, 0x1, P0 ;  /* 0xffffffff090f7811 */ /* 0x000fe400000f0eff */
[----:B---3--:R-:W-:Y:S01]  /*1500*/  IADD3 R16, P0, PT, R2, UR10, RZ ;  /* 0x0000000a02107c10 */ /* 0x008fe2000ff1e0ff */
[----:B-1----:R-:W-:-:S03]  /*1510*/  IMAD.WIDE.U32 R4, R7, UR5, R4 ;  /* 0x0000000507047c25 */ /* 0x002fc6000f8e0004 */
[----:B------:R-:W-:Y:S01]  /*1520*/  IADD3.X R17, PT, PT, R8, UR11, RZ, P0, !PT ;  /* 0x0000000b08117c10 */ /* 0x000fe200087fe4ff */
[----:B------:R-:W-:Y:S01]  /*1530*/  IMAD R5, R15, UR5, R5 ;  /* 0x000000050f057c24 */ /* 0x000fe2000f8e0205 */
[----:B------:R-:W-:-:S03]  /*1540*/  LEA R6, P1, R4, UR10, 0x2 ;  /* 0x0000000a04067c11 */ /* 0x000fc6000f8210ff */
[----:B------:R-:W3:Y:S01]  /*1550*/  LDG.E.CONSTANT R16, desc[UR8][R16.64] ;  /* 0x0000000810107981 */ /* 0x000ee2000c1e9900 */
[----:B------:R-:W-:-:S06]  /*1560*/  LEA.HI.X R7, R4, UR11, R5, 0x2, P1 ;  /* 0x0000000b04077c11 */ /* 0x000fcc00088f1405 */
[----:B------:R-:W3:Y:S01]  /*1570*/  LDG.E.CONSTANT R7, desc[UR8][R6.64] ;  /* 0x0000000806077981 */ /* 0x000ee2000c1e9900 */
[----:B------:R-:W-:-:S13]  /*1580*/  ISETP.GE.AND P0, PT, R9, R0, PT ;  /* 0x000000000900720c */ /* 0x000fda0003f06270 */
[----:B------:R-:W0:Y:S01]  /*1590*/  @P0 LDC.64 R4, c[0x0][0x3a0] ;  /* 0x0000e800ff040b82 */ /* 0x000e220000000a00 */
[----:B------:R-:W-:Y:S01]  /*15a0*/  IADD3 R11, PT, PT, R11, 0x1, RZ ;  /* 0x000000010b0b7810 */ /* 0x000fe20007ffe0ff */
[----:B------:R-:W-:Y:S01]  /*15b0*/  VIADD R9, R9, 0x1 ;  /* 0x0000000109097836 */ /* 0x000fe20000000000 */
[----:B0-----:R-:W-:-:S05]  /*15c0*/  @P0 IADD3 R4, P1, PT, R2, R4, RZ ;  /* 0x0000000402040210 */ /* 0x001fca0007f3e0ff */
[----:B------:R-:W-:Y:S01]  /*15d0*/  @P0 IMAD.X R5, R8, 0x1, R5, P1 ;  /* 0x0000000108050824 */ /* 0x000fe200008e0605 */
[----:B------:R-:W-:Y:S01]  /*15e0*/  ISETP.NE.AND P1, PT, R11, RZ, PT ;  /* 0x000000ff0b00720c */ /* 0x000fe20003f25270 */
[----:B---3--:R-:W-:-:S04]  /*15f0*/  FFMA R18, R16, 2, -R7 ;  /* 0x4000000010127823 */ /* 0x008fc80000000807 */
[----:B------:R-:W-:-:S04]  /*1600*/  FADD R18, R18, -R23 ;  /* 0x8000001712127221 */ /* 0x000fc80000000000 */
[----:B--2---:R-:W-:-:S05]  /*1610*/  FFMA R23, R18, UR12, R23 ;  /* 0x0000000c12177c23 */ /* 0x004fca0008000017 */
[----:B------:R4:W-:Y:S01]  /*1620*/  @P0 STG.E desc[UR8][R4.64], R23 ;  /* 0x0000001704000986 */ /* 0x0009e2000c101908 */
[----:B------:R-:W-:-:S04]  /*1630*/  LEA R2, P0, R3, R2, 0x2 ;  /* 0x0000000203027211 */ /* 0x000fc800078010ff */
[----:B------:R-:W-:Y:S01]  /*1640*/  LEA.HI.X R8, R3, R8, RZ, 0x2, P0 ;  /* 0x0000000803087211 */ /* 0x000fe200000f14ff */
[----:B------:R-:W-:Y:S08]  /*1650*/  @P1 BRA `(.L_x_19) ;  /* 0xfffffffc00981947 */ /* 0x000ff0000383ffff */
.L_x_18:
[----:B-123--:R-:W-:Y:S05]  /*1660*/  BSYNC.RECONVERGENT B0 ;  /* 0x0000000000007941 */ /* 0x00efea0003800200 */
.L_x_17:
[----:B------:R-:W1:Y:S02]  /*1670*/  LDCU UR4, c[0x0][0x394] ;  /* 0x00007280ff0477ac */ /* 0x000e640008000800 */
[----:B-1----:R-:W-:-:S05]  /*1680*/  VIADD R2, R14, -UR4 ;  /* 0x800000040e027c36 */ /* 0x002fca0008000000 */
[----:B------:R-:W-:-:S13]  /*1690*/  ISETP.GT.U32.AND P0, PT, R2, -0x4, PT ;  /* 0xfffffffc0200780c */ /* 0x000fda0003f04070 */
[----:B------:R-:W-:Y:S05]  /*16a0*/  @P0 EXIT ;  /* 0x000000000000094d */ /* 0x000fea0003800000 */
[C---:B------:R-:W-:Y:S01]  /*16b0*/  IADD3 R3, PT, PT, R9.reuse, 0x1, RZ ;  /* 0x0000000109037810 */ /* 0x040fe20007ffe0ff */
[----:B------:R-:W-:Y:S01]  /*16c0*/  VIADD R2, R9, -UR7 ;  /* 0x8000000709027c36 */ /* 0x000fe20008000000 */
[----:B------:R-:W1:Y:S01]  /*16d0*/  LDCU UR5, c[0x0][0x390] ;  /* 0x00007200ff0577ac */ /* 0x000e620008000800 */
[----:B------:R-:W2:Y:S01]  /*16e0*/  LDCU UR6, c[0x0][0x39c] ;  /* 0x00007380ff0677ac */ /* 0x000ea20008000800 */
[----:B------:R-:W3:Y:S01]  /*16f0*/  LDCU UR12, c[0x0][0x394] ;  /* 0x00007280ff0c77ac */ /* 0x000ee20008000800 */
[----:B------:R-:W0:Y:S03]  /*1700*/  LDCU.64 UR10, c[0x0][0x380] ;  /* 0x00007000ff0a77ac */ /* 0x000e260008000a00 */
.L_x_20:
[----:B0---4-:R-:W-:Y:S01]  /*1710*/  SHF.R.S32.HI R4, RZ, 0x1f, R2 ;  /* 0x0000001fff047819 */ /* 0x011fe20000011402 */
[----:B------:R-:W-:Y:S01]  /*1720*/  IMAD.MOV.U32 R14, RZ, RZ, R12 ;  /* 0x000000ffff0e7224 */ /* 0x000fe200078e000c */
[----:B------:R-:W-:Y:S01]  /*1730*/  IADD3 R5, PT, PT, R2, 0x1, RZ ;  /* 0x0000000102057810 */ /* 0x000fe20007ffe0ff */
[----:B------:R-:W-:Y:S01]  /*1740*/  IMAD.MOV.U32 R15, RZ, RZ, R13 ;  /* 0x000000ffff0f7224 */ /* 0x000fe200078e000d */
[----:B------:R-:W-:Y:S01]  /*1750*/  UMOV UR4, URZ ;  /* 0x000000ff00047c82 */ /* 0x000fe20008000000 */
[----:B------:R-:W-:Y:S01]  /*1760*/  VIADD R17, R3, 0xffffffff ;  /* 0xffffffff03117836 */ /* 0x000fe20000000000 */
[----:B------:R-:W-:Y:S01]  /*1770*/  SHF.R.S32.HI R9, RZ, 0x1f, R5 ;  /* 0x0000001fff097819 */ /* 0x000fe20000011405 */
[----:B-1----:R-:W-:Y:S02]  /*1780*/  IMAD R19, R4, UR5, RZ ;  /* 0x0000000504137c24 */ /* 0x002fe4000f8e02ff */
[----:B------:R-:W-:-:S04]  /*1790*/  IMAD.WIDE.U32 R6, R2, UR5, R14 ;  /* 0x0000000502067c25 */ /* 0x000fc8000f8e000e */
[--C-:B------:R-:W-:Y:S01]  /*17a0*/  IMAD.WIDE.U32 R10, R17, UR5, R14.reuse ;  /* 0x00000005110a7c25 */ /* 0x100fe2000f8e000e */
[----:B------:R-:W-:Y:S02]  /*17b0*/  IADD3 R7, PT, PT, R7, R19, RZ ;  /* 0x0000001307077210 */ /* 0x000fe40007ffe0ff */
[----:B------:R-:W-:Y:S01]  /*17c0*/  LEA R8, P0, R6, UR10, 0x2 ;  /* 0x0000000a06087c11 */ /* 0x000fe2000f8010ff */
[----:B------:R-:W-:Y:S02]  /*17d0*/  VIADD R19, R11, UR4 ;  /* 0x000000040b137c36 */ /* 0x000fe40008000000 */
[----:B------:R-:W-:-:S03]  /*17e0*/  IMAD.WIDE.U32 R4, R5, UR5, R14 ;  /* 0x0000000505047c25 */ /* 0x000fc6000f8e000e */
[----:B------:R-:W-:Y:S01]  /*17f0*/  SHF.L.U64.HI R19, R10, 0x2, R19 ;  /* 0x000000020a137819 */ /* 0x000fe20000010213 */
[----:B------:R-:W-:Y:S01]  /*1800*/  IMAD R11, R9, UR5, RZ ;  /* 0x00000005090b7c24 */ /* 0x000fe2000f8e02ff */
[----:B------:R-:W-:Y:S01]  /*1810*/  LEA.HI.X R9, R6, UR11, R7, 0x2, P0 ;  /* 0x0000000b06097c11 */ /* 0x000fe200080f1407 */
[----:B------:R-:W-:Y:S01]  /*1820*/  IMAD.SHL.U32 R24, R10, 0x4, RZ ;  /* 0x000000040a187824 */ /* 0x000fe200078e00ff */
[----:B------:R-:W-:Y:S01]  /*1830*/  LEA R20, P2, R4, UR10, 0x2 ;  /* 0x0000000a04147c11 */ /* 0x000fe2000f8410ff */
[----:B------:R-:W-:Y:S01]  /*1840*/  VIADD R7, R2, 0x2 ;  /* 0x0000000202077836 */ /* 0x000fe20000000000 */
[----:B------:R-:W-:Y:S01]  /*1850*/  IADD3 R5, PT, PT, R5, R11, RZ ;  /* 0x0000000b05057210 */ /* 0x000fe20007ffe0ff */
[----:B------:R0:W4:Y:S01]  /*1860*/  LDG.E.CONSTANT R27, desc[UR8][R8.64] ;  /* 0x00000008081b7981 */ /* 0x000122000c1e9900 */
[----:B------:R-:W-:Y:S02]  /*1870*/  IADD3 R10, P1, PT, R24, UR10, RZ ;  /* 0x0000000a180a7c10 */ /* 0x000fe4000ff3e0ff */
[----:B------:R-:W-:-:S02]  /*1880*/  LEA.HI.X R21, R4, UR11, R5, 0x2, P2 ;  /* 0x0000000b04157c11 */ /* 0x000fc400090f1405 */
[----:B------:R-:W-:Y:S01]  /*1890*/  SHF.R.S32.HI R4, RZ, 0x1f, R7 ;  /* 0x0000001fff047819 */ /* 0x000fe20000011407 */
[----:B------:R-:W-:Y:S01]  /*18a0*/  IMAD.WIDE.U32 R6, R7, UR5, R14 ;  /* 0x0000000507067c25 */ /* 0x000fe2000f8e000e */
[----:B------:R-:W-:Y:S01]  /*18b0*/  IADD3.X R11, PT, PT, R19, UR11, RZ, P1, !PT ;  /* 0x0000000b130b7c10 */ /* 0x000fe20008ffe4ff */
[----:B------:R-:W5:Y:S01]  /*18c0*/  LDG.E.CONSTANT R18, desc[UR8][R20.64] ;  /* 0x0000000814127981 */ /* 0x000f62000c1e9900 */
[----:B------:R-:W-:Y:S01]  /*18d0*/  ISETP.GE.AND P0, PT, R17, R0, PT ;  /* 0x000000001100720c */ /* 0x000fe20003f06270 */
[----:B------:R-:W-:Y:S02]  /*18e0*/  IMAD R29, R4, UR5, RZ ;  /* 0x00000005041d7c24 */ /* 0x000fe4000f8e02ff */
[----:B------:R-:W-:Y:S01]  /*18f0*/  VIADD R5, R3, 0x1 ;  /* 0x0000000103057836 */ /* 0x000fe20000000000 */
[----:B------:R1:W4:Y:S01]  /*1900*/  LDG.E.CONSTANT R26, desc[UR8][R10.64] ;  /* 0x000000080a1a7981 */ /* 0x000322000c1e9900 */
[----:B------:R-:W-:Y:S01]  /*1910*/  IMAD.IADD R7, R7, 0x1, R29 ;  /* 0x0000000107077824 */ /* 0x000fe200078e021d */
[C---:B------:R-:W-:Y:S01]  /*1920*/  IADD3 R25, PT, PT, R3.reuse, 0x2, RZ ;  /* 0x0000000203197810 */ /* 0x040fe20007ffe0ff */
[----:B------:R-:W-:-:S04]  /*1930*/  IMAD.WIDE.U32 R16, R3, UR5, R14 ;  /* 0x0000000503107c25 */ /* 0x000fc8000f8e000e */
[----:B0-----:R-:W-:Y:S01]  /*1940*/  IMAD.WIDE.U32 R8, R5, UR5, R14 ;  /* 0x0000000505087c25 */ /* 0x001fe2000f8e000e */
[----:B-1----:R-:W-:-:S03]  /*1950*/  LEA R10, P2, R6, UR10, 0x2 ;  /* 0x0000000a060a7c11 */ /* 0x002fc6000f8410ff */
[----:B------:R-:W-:Y:S01]  /*1960*/  VIADD R17, R17, UR4 ;  /* 0x0000000411117c36 */ /* 0x000fe20008000000 */
[----:B------:R-:W-:Y:S01]  /*1970*/  ISETP.GE.AND P1, PT, R5, R0, PT ;  /* 0x000000000500720c */ /* 0x000fe20003f26270 */
[----:B------:R-:W-:Y:S01]  /*1980*/  IMAD.WIDE.U32 R28, R25, UR5, R14 ;  /* 0x00000005191c7c25 */ /* 0x000fe2000f8e000e */
[----:B------:R-:W-:-:S03]  /*1990*/  LEA.HI.X R11, R6, UR11, R7, 0x2, P2 ;  /* 0x0000000b060b7c11 */ /* 0x000fc600090f1407 */
[----:B------:R-:W-:Y:S01]  /*19a0*/  VIADD R7, R9, UR4 ;  /* 0x0000000409077c36 */ /* 0x000fe20008000000 */
[----:B------:R-:W-:Y:S01]  /*19b0*/  SHF.L.U32 R5, R16, 0x2, RZ ;  /* 0x0000000210057819 */ /* 0x000fe200000006ff */
[----:B------:R-:W-:Y:S01]  /*19c0*/  VIADD R22, R2, 0x3 ;  /* 0x0000000302167836 */ /* 0x000fe20000000000 */
[----:B------:R-:W-:Y:S01]  /*19d0*/  SHF.L.U64.HI R4, R16, 0x2, R17 ;  /* 0x0000000210047819 */ /* 0x000fe20000010211 */
[----:B------:R-:W3:Y:S01]  /*19e0*/  LDG.E.CONSTANT R10, desc[UR8][R10.64] ;  /* 0x000000080a0a7981 */ /* 0x000ee2000c1e9900 */
[C---:B------:R-:W-:Y:S01]  /*19f0*/  SHF.L.U64.HI R6, R8.reuse, 0x2, R7 ;  /* 0x0000000208067819 */ /* 0x040fe20000010207 */
[----:B------:R-:W-:Y:S01]  /*1a00*/  IMAD.SHL.U32 R7, R8, 0x4, RZ ;  /* 0x0000000408077824 */ /* 0x000fe200078e00ff */
[----:B------:R-:W-:Y:S02]  /*1a10*/  IADD3 R9, PT, PT, R29, UR4, RZ ;  /* 0x000000041d097c10 */ /* 0x000fe4000fffe0ff */
[----:B------:R-:W-:Y:S02]  /*1a20*/  IADD3 R16, P2, PT, R5, UR10, RZ ;  /* 0x0000000a05107c10 */ /* 0x000fe4000ff5e0ff */
[C---:B------:R-:W-:Y:S01]  /*1a30*/  SHF.L.U64.HI R8, R28.reuse, 0x2, R9 ;  /* 0x000000021c087819 */ /* 0x040fe20000010209 */
[----:B------:R-:W-:Y:S01]  /*1a40*/  IMAD.SHL.U32 R9, R28, 0x4, RZ ;  /* 0x000000041c097824 */ /* 0x000fe200078e00ff */
[----:B------:R-:W-:-:S02]  /*1a50*/  IADD3.X R17, PT, PT, R4, UR11, RZ, P2, !PT ;  /* 0x0000000b04117c10 */ /* 0x000fc400097fe4ff */
[----:B------:R-:W-:-:S03]  /*1a60*/  IADD3 R28, P2, PT, R7, UR10, RZ ;  /* 0x0000000a071c7c10 */ /* 0x000fc6000ff5e0ff */
[----:B------:R0:W5:Y:S01]  /*1a70*/  LDG.E.CONSTANT R21, desc[UR8][R16.64] ;  /* 0x0000000810157981 */ /* 0x000162000c1e9900 */
[----:B------:R-:W-:-:S05]  /*1a80*/  IADD3.X R29, PT, PT, R6, UR11, RZ, P2, !PT ;  /* 0x0000000b061d7c10 */ /* 0x000fca00097fe4ff */
[----:B------:R1:W3:Y:S01]  /*1a90*/  LDG.E.CONSTANT R11, desc[UR8][R28.64] ;  /* 0x000000081c0b7981 */ /* 0x0002e2000c1e9900 */
[----:B0-----:R-:W-:Y:S01]  /*1aa0*/  IADD3 R16, P3, PT, R9, UR10, RZ ;  /* 0x0000000a09107c10 */ /* 0x001fe2000ff7e0ff */
[----:B------:R-:W-:Y:S01]  /*1ab0*/  IMAD.WIDE.U32 R14, R22, UR5, R14 ;  /* 0x00000005160e7c25 */ /* 0x000fe2000f8e000e */
[----:B-1----:R-:W-:Y:S02]  /*1ac0*/  SHF.R.S32.HI R28, RZ, 0x1f, R22 ;  /* 0x0000001fff1c7819 */ /* 0x002fe40000011416 */
[----:B------:R-:W-:-:S03]  /*1ad0*/  IADD3.X R17, PT, PT, R8, UR11, RZ, P3, !PT ;  /* 0x0000000b08117c10 */ /* 0x000fc60009ffe4ff */
[----:B------:R-:W-:Y:S02]  /*1ae0*/  IMAD R22, R28, UR5, RZ ;  /* 0x000000051c167c24 */ /* 0x000fe4000f8e02ff */
[----:B------:R0:W3:Y:S03]  /*1af0*/  LDG.E.CONSTANT R20, desc[UR8][R16.64] ;  /* 0x0000000810147981 */ /* 0x0000e6000c1e9900 */
[----:B------:R-:W-:Y:S02]  /*1b00*/  IADD3 R15, PT, PT, R15, R22, RZ ;  /* 0x000000160f0f7210 */ /* 0x000fe40007ffe0ff */
[----:B0-----:R-:W-:-:S04]  /*1b10*/  LEA R16, P2, R14, UR10, 0x2 ;  /* 0x0000000a0e107c11 */ /* 0x001fc8000f8410ff */
[----:B------:R-:W-:Y:S02]  /*1b20*/  LEA.HI.X R17, R14, UR11, R15, 0x2, P2 ;  /* 0x0000000b0e117c11 */ /* 0x000fe400090f140f */
[----:B------:R-:W0:Y:S03]  /*1b30*/  @P0 LDC.64 R14, c[0x0][0x3a0] ;  /* 0x0000e800ff0e0b82 */ /* 0x000e260000000a00 */
[----:B------:R1:W3:Y:S01]  /*1b40*/  LDG.E.CONSTANT R22, desc[UR8][R16.64] ;  /* 0x0000000810167981 */ /* 0x0002e2000c1e9900 */
[-C--:B------:R-:W-:Y:S02]  /*1b50*/  ISETP.GE.AND P3, PT, R3, R0.reuse, PT ;  /* 0x000000000300720c */ /* 0x080fe40003f66270 */
[----:B------:R-:W-:-:S11]  /*1b60*/  ISETP.GE.AND P2, PT, R25, R0, PT ;  /* 0x000000001900720c */ /* 0x000fd60003f46270 */
[----:B-1----:R-:W1:Y:S01]  /*1b70*/  @P3 LDC.64 R16, c[0x0][0x3a0] ;  /* 0x0000e800ff103b82 */ /* 0x002e620000000a00 */
[----:B0-----:R-:W-:-:S05]  /*1b80*/  @P0 IADD3 R14, P4, PT, R24, R14, RZ ;  /* 0x0000000e180e0210 */ /* 0x001fca0007f9e0ff */
[----:B------:R-:W-:Y:S01]  /*1b90*/  @P0 IMAD.X R15, R19, 0x1, R15, P4 ;  /* 0x00000001130f0824 */ /* 0x000fe200020e060f */
[----:B-1----:R-:W-:-:S05]  /*1ba0*/  @P3 IADD3 R16, P4, PT, R5, R16, RZ ;  /* 0x0000001005103210 */ /* 0x002fca0007f9e0ff */
[----:B------:R-:W-:Y:S02]  /*1bb0*/  @P3 IMAD.X R17, R4, 0x1, R17, P4 ;  /* 0x0000000104113824 */ /* 0x000fe400020e0611 */
[C---:B------:R-:W-:Y:S01]  /*1bc0*/  VIADD R4, R3.reuse, 0x3 ;  /* 0x0000000303047836 */ /* 0x040fe20000000000 */
[----:B------:R-:W-:Y:S01]  /*1bd0*/  IADD3 R3, PT, PT, R3, 0x4, RZ ;  /* 0x0000000403037810 */ /* 0x000fe20007ffe0ff */
[----:B------:R-:W-:Y:S02]  /*1be0*/  VIADD R2, R2, 0x4 ;  /* 0x0000000402027836 */ /* 0x000fe40000000000 */
[----:B----4-:R-:W-:-:S04]  /*1bf0*/  FFMA R26, R26, 2, -R27 ;  /* 0x400000001a1a7823 */ /* 0x010fc8000000081b */
[----:B------:R-:W-:-:S04]  /*1c00*/  FADD R26, R26, -R23 ;  /* 0x800000171a1a7221 */ /* 0x000fc80000000000 */
[----:B--2---:R-:W-:Y:S01]  /*1c10*/  FFMA R23, R26, UR6, R23 ;  /* 0x000000061a177c23 */ /* 0x004fe20008000017 */
[----:B-----5:R-:W-:Y:S02]  /*1c20*/  FFMA R24, R21, 2, -R18 ;  /* 0x4000000015187823 */ /* 0x020fe40000000812 */
[----:B------:R-:W0:Y:S01]  /*1c30*/  @P1 LDC.64 R18, c[0x0][0x3a0] ;  /* 0x0000e800ff121b82 */ /* 0x000e220000000a00 */
[----:B---3--:R-:W-:-:S07]  /*1c40*/  FFMA R26, R11, 2, -R10 ;  /* 0x400000000b1a7823 */ /* 0x008fce000000080a */
[----:B------:R-:W1:Y:S01]  /*1c50*/  @P2 LDC.64 R10, c[0x0][0x3a0] ;  /* 0x0000e800ff0a2b82 */ /* 0x000e620000000a00 */
[----:B------:R-:W-:-:S04]  /*1c60*/  FADD R24, -R23, R24 ;  /* 0x0000001817187221 */ /* 0x000fc80000000100 */
[----:B------:R-:W-:-:S04]  /*1c70*/  FFMA R5, R24, UR6, R23 ;  /* 0x0000000618057c23 */ /* 0x000fc80008000017 */
[----:B------:R-:W-:Y:S01]  /*1c80*/  FADD R26, -R5, R26 ;  /* 0x0000001a051a7221 */ /* 0x000fe20000000100 */
[----:B0-----:R-:W-:-:S03]  /*1c90*/  @P1 IADD3 R18, P4, PT, R7, R18, RZ ;  /* 0x0000001207121210 */ /* 0x001fc60007f9e0ff */
[----:B------:R-:W-:Y:S01]  /*1ca0*/  FFMA R7, R26, UR6, R5 ;  /* 0x000000061a077c23 */ /* 0x000fe20008000005 */
[----:B------:R0:W-:Y:S01]  /*1cb0*/  @P0 STG.E desc[UR8][R14.64], R23 ;  /* 0x000000170e000986 */ /* 0x0001e2000c101908 */
[----:B------:R-:W-:Y:S02]  /*1cc0*/  @P1 IADD3.X R19, PT, PT, R6, R19, RZ, P4, !PT ;  /* 0x0000001306131210 */ /* 0x000fe400027fe4ff */
[----:B-1----:R-:W-:Y:S01]  /*1cd0*/  @P2 IADD3 R10, P5, PT, R9, R10, RZ ;  /* 0x0000000a090a2210 */ /* 0x002fe20007fbe0ff */
[----:B------:R-:W-:-:S04]  /*1ce0*/  FFMA R20, R20, 2, -R22 ;  /* 0x4000000014147823 */ /* 0x000fc80000000816 */
[----:B------:R-:W-:Y:S01]  /*1cf0*/  FADD R20, -R7, R20 ;  /* 0x0000001407147221 */ /* 0x000fe20000000100 */
[----:B------:R-:W-:-:S03]  /*1d00*/  @P2 IMAD.X R11, R8, 0x1, R11, P5 ;  /* 0x00000001080b2824 */ /* 0x000fc600028e060b */
[----:B0-----:R-:W-:Y:S01]  /*1d10*/  FFMA R23, R20, UR6, R7 ;  /* 0x0000000614177c23 */ /* 0x001fe20008000007 */
[----:B------:R0:W-:Y:S04]  /*1d20*/  @P3 STG.E desc[UR8][R16.64], R5 ;  /* 0x0000000510003986 */ /* 0x0001e8000c101908 */
[----:B------:R0:W-:Y:S04]  /*1d30*/  @P1 STG.E desc[UR8][R18.64], R7 ;  /* 0x0000000712001986 */ /* 0x0001e8000c101908 */
[----:B------:R0:W-:Y:S01]  /*1d40*/  @P2 STG.E desc[UR8][R10.64], R23 ;  /* 0x000000170a002986 */ /* 0x0001e2000c101908 */
[----:B------:R-:W-:-:S13]  /*1d50*/  ISETP.NE.AND P0, PT, R4, UR12, PT ;  /* 0x0000000c04007c0c */ /* 0x000fda000bf05270 */
[----:B0-----:R-:W-:Y:S05]  /*1d60*/  @P0 BRA `(.L_x_20) ;  /* 0xfffffff800680947 */ /* 0x001fea000383ffff */
[----:B------:R-:W-:Y:S05]  /*1d70*/  EXIT ;  /* 0x000000000000794d */ /* 0x000fea0003800000 */
.L_x_21:
[----:B------:R-:W-:-:S00]  /*1d80*/  BRA `(.L_x_21) ;  /* 0xfffffffc00fc7947 */ /* 0x000fc0000383ffff */
[----:B------:R-:W-:-:S00]  /*1d90*/  NOP ;  /* 0x0000000000007918 */ /* 0x000fc00000000000 */
        /* <DEDUP_REMOVED lines=14> */
.L_x_139:


//--------------------- .text.zlema_batch_f32_tiled_f32 --------------------------
	.section	.text.zlema_batch_f32_tiled_f32,"ax",@progbits
	.align	128
        .global         zlema_batch_f32_tiled_f32
        .type           zlema_batch_f32_tiled_f32,@function
        .size           zlema_batch_f32_tiled_f32,(.L_x_140 - zlema_batch_f32_tiled_f32)
        .other          zlema_batch_f32_tiled_f32,@"STO_CUDA_ENTRY STV_DEFAULT"
zlema_batch_f32_tiled_f32:
.text.zlema_batch_f32_tiled_f32:
[----:B------:R-:W-:Y:S01]  /*0000*/  LDC R1, c[0x0][0x37c] ;  /* 0x0000df00ff017b82 */ /* 0x000fe20000000800 */
[----:B------:R-:W0:Y:S07]  /*0010*/  S2R R0, SR_TID.X ;  /* 0x0000000000007919 */ /* 0x000e2e0000002100 */
[----:B------:R-:W0:Y:S01]  /*0020*/  S2UR UR4, SR_CTAID.X ;  /* 0x00000000000479c3 */ /* 0x000e220000002500 */
[----:B------:R-:W1:Y:S07]  /*0030*/  LDCU UR5, c[0x0][0x3a4] ;  /* 0x00007480ff0577ac */ /* 0x000e6e0008000800 */
[----:B------:R-:W0:Y:S02]  /*0040*/  LDC R2, c[0x0][0x360] ;  /* 0x0000d800ff027b82 */ /* 0x000e240000000800 */
[----:B0-----:R-:W-:-:S05]  /*0050*/  IMAD R3, R2, UR4, R0 ;  /* 0x0000000402037c24 */ /* 0x001fca000f8e0200 */
[----:B-1----:R-:W-:-:S13]  /*0060*/  ISETP.GE.AND P0, PT, R3, UR5, PT ;  /* 0x0000000503007c0c */ /* 0x002fda000bf06270 */
[----:B------:R-:W-:Y:S05]  /*0070*/  @P0 EXIT ;  /* 0x000000000000094d */ /* 0x000fea0003800000 */
[----:B------:R-:W0:Y:S01]  /*0080*/  LDC.64 R10, c[0x0][0x388] ;  /* 0x0000e200ff0a7b82 */ /* 0x000e220000000a00 */
[----:B------:R-:W1:Y:S01]  /*0090*/  LDCU.64 UR8, c[0x0][0x358] ;  /* 0x00006b00ff0877ac */ /* 0x000e620008000a00 */
[----:B------:R-:W2:Y:S06]  /*00a0*/  LDCU UR4, c[0x0][0x3a0] ;  /* 0x00007400ff0477ac */ /* 0x000eac0008000800 */
[----:B------:R-:W3:Y:S08]  /*00b0*/  LDC.64 R8, c[0x0][0x390] ;  /* 0x0000e400ff087b82 */ /* 0x000ef00000000a00 */
[----:B------:R-:W4:Y:S01]  /*00c0*/  LDC.64 R12, c[0x0][0x398] ;  /* 0x0000e600ff0c7b82 */ /* 0x000f220000000a00 */
[----:B0-----:R-:W-:-:S07]  /*00d0*/  IMAD.WIDE R10, R3, 0x4, R10 ;  /* 0x00000004030a7825 */ /* 0x001fce00078e020a */
[----:B------:R-:W0:Y:S01]  /*00e0*/  LDC R6, c[0x0][0x3a8] ;  /* 0x0000ea00ff067b82 */ /* 0x000e220000000800 */
[----:B-1----:R-:W0:Y:S01]  /*00f0*/  LDG.E.CONSTANT R5, desc[UR8][R10.64] ;  /* 0x000000080a057981 */ /* 0x002e22000c1e9900 */
[----:B---3--:R-:W-:-:S06]  /*0100*/  IMAD.WIDE R8, R3, 0x4, R8 ;  /* 0x0000000403087825 */ /* 0x008fcc00078e0208 */
[----:B------:R1:W5:Y:S01]  /*0110*/  LDG.E.CONSTANT R9, desc[UR8][R8.64] ;  /* 0x0000000808097981 */ /* 0x000362000c1e9900 */
[----:B----4-:R-:W-:-:S05]  /*0120*/  IMAD.WIDE R12, R3, 0x4, R12 ;  /* 0x00000004030c7825 */ /* 0x010fca00078e020c */
[----:B------:R1:W5:Y:S01]  /*0130*/  LDG.E.CONSTANT R4, desc[UR8][R12.64] ;  /* 0x000000080c047981 */ /* 0x000362000c1e9900 */
[----:B------:R-:W-:Y:S01]  /*0140*/  BSSY.RECONVERGENT B0, `(.L_x_22) ;  /* 0x000004d000007945 */ /* 0x000fe20003800200 */
[----:B0-----:R-:W-:-:S04]  /*0150*/  IADD3 R5, PT, PT, R5, -0x1, R6 ;  /* 0xffffffff05057810 */ /* 0x001fc80007ffe006 */
[----:B--2---:R-:W-:-:S04]  /*0160*/  VIMNMX R14, PT, PT, R5, UR4, PT ;  /* 0x00000004050e7c48 */ /* 0x004fc8000bfe0100 */
[----:B------:R-:W-:-:S13]  /*0170*/  ISETP.GE.AND P0, PT, R14, 0x1, PT ;  /* 0x000000010e00780c */ /* 0x000fda0003f06270 */
[----:B-1----:R-:W-:Y:S05]  /*0180*/  @!P0 BRA `(.L_x_23) ;  /* 0x0000000400208947 */ /* 0x002fea0003800000 */
[----:B------:R-:W-:Y:S01]  /*0190*/  VIMNMX.U32 R16, PT, PT, R5, UR4, PT ;  /* 0x0000000405107c48 */ /* 0x000fe2000bfe0000 */
[----:B------:R-:W-:Y:S01]  /*01a0*/  BSSY.RECONVERGENT B1, `(.L_x_24) ;  /* 0x000001a000017945 */ /* 0x000fe20003800200 */
[----:B------:R-:W-:Y:S02]  /*01b0*/  IMAD.MOV.U32 R8, RZ, RZ, RZ ;  /* 0x000000ffff087224 */ /* 0x000fe400078e00ff */
[C---:B------:R-:W-:Y:S02]  /*01c0*/  ISETP.GE.U32.AND P0, PT, R16.reuse, 0x8, PT ;  /* 0x000000081000780c */ /* 0x040fe40003f06070 */
[----:B------:R-:W-:-:S04]  /*01d0*/  LOP3.LUT R18, R16, 0x7, RZ, 0xc0, !PT ;  /* 0x0000000710127812 */ /* 0x000fc800078ec0ff */
[----:B------:R-:W-:-:S07]  /*01e0*/  ISETP.NE.AND P1, PT, R18, RZ, PT ;  /* 0x000000ff1200720c */ /* 0x000fce0003f25270 */
[----:B------:R-:W-:Y:S06]  /*01f0*/  @!P0 BRA `(.L_x_25) ;  /* 0x0000000000508947 */ /* 0x000fec0003800000 */
[----:B------:R-:W0:Y:S01]  /*0200*/  LDC.64 R10, c[0x0][0x3b0] ;  /* 0x0000ec00ff0a7b82 */ /* 0x000e220000000a00 */
[----:B------:R-:W-:Y:S01]  /*0210*/  LOP3.LUT R8, R16, 0x7ffffff8, RZ, 0xc0, !PT ;  /* 0x7ffffff810087812 */ /* 0x000fe200078ec0ff */
[----:B------:R-:W-:Y:S02]  /*0220*/  IMAD.MOV.U32 R17, RZ, RZ, RZ ;  /* 0x000000ffff117224 */ /* 0x000fe400078e00ff */
[----:B------:R-:W-:-:S07]  /*0230*/  IMAD.MOV.U32 R19, RZ, RZ, 0x7fffffff ;  /* 0x7fffffffff137424 */ /* 0x000fce00078e00ff */
.L_x_26:
[----:B------:R-:W-:Y:S02]  /*0240*/  IMAD.MOV.U32 R12, RZ, RZ, R17 ;  /* 0x000000ffff0c7224 */ /* 0x000fe400078e0011 */
[----:B------:R-:W-:Y:S02]  /*0250*/  IMAD.MOV.U32 R13, RZ, RZ, RZ ;  /* 0x000000ffff0d7224 */ /* 0x000fe400078e00ff */
[----:B------:R-:W-:Y:S02]  /*0260*/  VIADD R17, R17, 0x8 ;  /* 0x0000000811117836 */ /* 0x000fe40000000000 */
[----:B------:R-:W-:-:S03]  /*0270*/  IMAD.WIDE R12, R3, UR4, R12 ;  /* 0x00000004030c7c25 */ /* 0x000fc6000f8e020c */
[----:B01----:R-:W-:-:S04]  /*0280*/  LEA R14, P0, R12, R10, 0x2 ;  /* 0x0000000a0c0e7211 */ /* 0x003fc800078010ff */
[----:B------:R-:W-:Y:S02]  /*0290*/  LEA.HI.X R15, R12, R11, R13, 0x2, P0 ;  /* 0x0000000b0c0f7211 */ /* 0x000fe400000f140d */
[----:B------:R-:W-:-:S03]  /*02a0*/  ISETP.NE.AND P0, PT, R17, R8, PT ;  /* 0x000000081100720c */ /* 0x000fc60003f05270 */
[----:B------:R1:W-:Y:S04]  /*02b0*/  STG.E desc[UR8][R14.64], R19 ;  /* 0x000000130e007986 */ /* 0x0003e8000c101908 */
[----:B------:R1:W-:Y:S04]  /*02c0*/  STG.E desc[UR8][R14.64+0x4], R19 ;  /* 0x000004130e007986 */ /* 0x0003e8000c101908 */
[----:B------:R1:W-:Y:S04]  /*02d0*/  STG.E desc[UR8][R14.64+0x8], R19 ;  /* 0x000008130e007986 */ /* 0x0003e8000c101908 */
[----:B------:R1:W-:Y:S04]  /*02e0*/  STG.E desc[UR8][R14.64+0xc], R19 ;  /* 0x00000c130e007986 */ /* 0x0003e8000c101908 */
[----:B------:R1:W-:Y:S04]  /*02f0*/  STG.E desc[UR8][R14.64+0x10], R19 ;  /* 0x000010130e007986 */ /* 0x0003e8000c101908 */
[----:B------:R1:W-:Y:S04]  /*0300*/  STG.E desc[UR8][R14.64+0x14], R19 ;  /* 0x000014130e007986 */ /* 0x0003e8000c101908 */
[----:B------:R1:W-:Y:S04]  /*0310*/  STG.E desc[UR8][R14.64+0x18], R19 ;  /* 0x000018130e007986 */ /* 0x0003e8000c101908 */
[----:B------:R1:W-:Y:S01]  /*0320*/  STG.E desc[UR8][R14.64+0x1c], R19 ;  /* 0x00001c130e007986 */ /* 0x0003e2000c101908 */
[----:B------:R-:W-:Y:S05]  /*0330*/  @P0 BRA `(.L_x_26) ;  /* 0xfffffffc00c00947 */ /* 0x000fea000383ffff */
.L_x_25:
[----:B------:R-:W-:Y:S05]  /*0340*/  BSYNC.RECONVERGENT B1 ;  /* 0x0000000000017941 */ /* 0x000fea0003800200 */
.L_x_24:
[----:B------:R-:W-:Y:S05]  /*0350*/  @!P1 BRA `(.L_x_23) ;  /* 0x0000000000ac9947 */ /* 0x000fea0003800000 */
[----:B------:R-:W-:Y:S01]  /*0360*/  ISETP.GE.U32.AND P0, PT, R18, 0x4, PT ;  /* 0x000000041200780c */ /* 0x000fe20003f06070 */
[----:B------:R-:W-:Y:S01]  /*0370*/  BSSY.RECONVERGENT B1, `(.L_x_27) ;  /* 0x0000010000017945 */ /* 0x000fe20003800200 */
[----:B------:R-:W-:-:S04]  /*0380*/  LOP3.LUT R12, R16, 0x3, RZ, 0xc0, !PT ;  /* 0x00000003100c7812 */ /* 0x000fc800078ec0ff */
[----:B------:R-:W-:-:S07]  /*0390*/  ISETP.NE.AND P1, PT, R12, RZ, PT ;  /* 0x000000ff0c00720c */ /* 0x000fce0003f25270 */
[----:B------:R-:W-:Y:S06]  /*03a0*/  @!P0 BRA `(.L_x_28) ;  /* 0x0000000000308947 */ /* 0x000fec0003800000 */
[----:B------:R-:W0:Y:S01]  /*03b0*/  LDCU.64 UR6, c[0x0][0x3b0] ;  /* 0x00007600ff0677ac */ /* 0x000e220008000a00 */
[----:B------:R-:W-:Y:S02]  /*03c0*/  IMAD.MOV.U32 R10, RZ, RZ, R8 ;  /* 0x000000ffff0a7224 */ /* 0x000fe400078e0008 */
[----:B------:R-:W-:Y:S02]  /*03d0*/  IMAD.MOV.U32 R11, RZ, RZ, RZ ;  /* 0x000000ffff0b7224 */ /* 0x000fe400078e00ff */
[----:B------:R-:W-:Y:S02]  /*03e0*/  IMAD.MOV.U32 R13, RZ, RZ, 0x7fffffff ;  /* 0x7fffffffff0d7424 */ /* 0x000fe400078e00ff */
[----:B-1----:R-:W-:-:S04]  /*03f0*/  IMAD.WIDE R14, R3, UR4, R10 ;  /* 0x00000004030e7c25 */ /* 0x002fc8000f8e020a */
[----:B------:R-:W-:Y:S01]  /*0400*/  VIADD R8, R8, 0x4 ;  /* 0x0000000408087836 */ /* 0x000fe20000000000 */
[----:B0-----:R-:W-:-:S04]  /*0410*/  LEA R10, P0, R14, UR6, 0x2 ;  /* 0x000000060e0a7c11 */ /* 0x001fc8000f8010ff */
[----:B------:R-:W-:-:S05]  /*0420*/  LEA.HI.X R11, R14, UR7, R15, 0x2, P0 ;  /* 0x000000070e0b7c11 */ /* 0x000fca00080f140f */
[----:B------:R0:W-:Y:S04]  /*0430*/  STG.E desc[UR8][R10.64], R13 ;  /* 0x0000000d0a007986 */ /* 0x0001e8000c101908 */
[----:B------:R0:W-:Y:S04]  /*0440*/  STG.E desc[UR8][R10.64+0x4], R13 ;  /* 0x0000040d0a007986 */ /* 0x0001e8000c101908 */
[----:B------:R0:W-:Y:S04]  /*0450*/  STG.E desc[UR8][R10.64+0x8], R13 ;  /* 0x0000080d0a007986 */ /* 0x0001e8000c101908 */
[----:B------:R0:W-:Y:S02]  /*0460*/  STG.E desc[UR8][R10.64+0xc], R13 ;  /* 0x00000c0d0a007986 */ /* 0x0001e4000c101908 */
.L_x_28:
[----:B------:R-:W-:Y:S05]  /*0470*/  BSYNC.RECONVERGENT B1 ;  /* 0x0000000000017941 */ /* 0x000fea0003800200 */
.L_x_27:
[----:B------:R-:W-:Y:S05]  /*0480*/  @!P1 BRA `(.L_x_23) ;  /* 0x0000000000609947 */ /* 0x000fea0003800000 */
[----:B------:R-:W-:Y:S01]  /*0490*/  LOP3.LUT R16, R16, 0x1, RZ, 0xc0, !PT ;  /* 0x0000000110107812 */ /* 0x000fe200078ec0ff */
[----:B------:R-:W-:Y:S01]  /*04a0*/  BSSY.RECONVERGENT B1, `(.L_x_29) ;  /* 0x000000f000017945 */ /* 0x000fe20003800200 */
[----:B------:R-:W-:Y:S02]  /*04b0*/  ISETP.NE.AND P0, PT, R12, 0x1, PT ;  /* 0x000000010c00780c */ /* 0x000fe40003f05270 */
[----:B------:R-:W-:-:S13]  /*04c0*/  ISETP.NE.U32.AND P1, PT, R16, 0x1, PT ;  /* 0x000000011000780c */ /* 0x000fda0003f25070 */
[----:B0-----:R-:W0:Y:S01]  /*04d0*/  @!P1 LDC.64 R10, c[0x0][0x3b0] ;  /* 0x0000ec00ff0a9b82 */ /* 0x001e220000000a00 */
[----:B------:R-:W-:Y:S05]  /*04e0*/  @!P0 BRA `(.L_x_30) ;  /* 0x0000000000288947 */ /* 0x000fea0003800000 */
[----:B------:R-:W2:Y:S01]  /*04f0*/  LDCU.64 UR6, c[0x0][0x3b0] ;  /* 0x00007600ff0677ac */ /* 0x000ea20008000a00 */
[----:B------:R-:W-:Y:S02]  /*0500*/  IMAD.MOV.U32 R12, RZ, RZ, R8 ;  /* 0x000000ffff0c7224 */ /* 0x000fe400078e0008 */
[----:B------:R-:W-:Y:S02]  /*0510*/  IMAD.MOV.U32 R13, RZ, RZ, RZ ;  /* 0x000000ffff0d7224 */ /* 0x000fe400078e00ff */
[----:B------:R-:W-:Y:S02]  /*0520*/  VIADD R8, R8, 0x2 ;  /* 0x0000000208087836 */ /* 0x000fe40000000000 */
[----:B-1----:R-:W-:-:S03]  /*0530*/  IMAD.WIDE R14, R3, UR4, R12 ;  /* 0x00000004030e7c25 */ /* 0x002fc6000f8e020c */
[----:B--2---:R-:W-:-:S04]  /*0540*/  LEA R12, P0, R14, UR6, 0x2 ;  /* 0x000000060e0c7c11 */ /* 0x004fc8000f8010ff */
[----:B------:R-:W-:Y:S01]  /*0550*/  LEA.HI.X R13, R14, UR7, R15, 0x2, P0 ;  /* 0x000000070e0d7c11 */ /* 0x000fe200080f140f */
[----:B------:R-:W-:-:S05]  /*0560*/  IMAD.MOV.U32 R15, RZ, RZ, 0x7fffffff ;  /* 0x7fffffffff0f7424 */ /* 0x000fca00078e00ff */
[----:B------:R2:W-:Y:S04]  /*0570*/  STG.E desc[UR8][R12.64], R15 ;  /* 0x0000000f0c007986 */ /* 0x0005e8000c101908 */
[----:B------:R2:W-:Y:S02]  /*0580*/  STG.E desc[UR8][R12.64+0x4], R15 ;  /* 0x0000040f0c007986 */ /* 0x0005e4000c101908 */
.L_x_30:
[----:B------:R-:W-:Y:S05]  /*0590*/  BSYNC.RECONVERGENT B1 ;  /* 0x0000000000017941 */ /* 0x000fea0003800200 */
.L_x_29:
[----:B--2---:R-:W-:Y:S02]  /*05a0*/  @!P1 IMAD.MOV.U32 R12, RZ, RZ, R8 ;  /* 0x000000ffff0c9224 */ /* 0x004fe400078e0008 */
[----:B------:R-:W-:Y:S02]  /*05b0*/  @!P1 IMAD.MOV.U32 R13, RZ, RZ, RZ ;  /* 0x000000ffff0d9224 */ /* 0x000fe400078e00ff */
[----:B------:R-:W-:-:S03]  /*05c0*/  @!P1 IMAD.WIDE R12, R3, UR4, R12 ;  /* 0x00000004030c9c25 */ /* 0x000fc6000f8e020c */
[----:B0-----:R-:W-:-:S04]  /*05d0*/  @!P1 LEA R10, P0, R12, R10, 0x2 ;  /* 0x0000000a0c0a9211 */ /* 0x001fc800078010ff */
[----:B------:R-:W-:Y:S01]  /*05e0*/  @!P1 LEA.HI.X R11, R12, R11, R13, 0x2, P0 ;  /* 0x0000000b0c0b9211 */ /* 0x000fe200000f140d */
[----:B------:R-:W-:-:S05]  /*05f0*/  @!P1 IMAD.MOV.U32 R13, RZ, RZ, 0x7fffffff ;  /* 0x7fffffffff0d9424 */ /* 0x000fca00078e00ff */
[----:B------:R2:W-:Y:S03]  /*0600*/  @!P1 STG.E desc[UR8][R10.64], R13 ;  /* 0x0000000d0a009986 */ /* 0x0005e6000c101908 */
.L_x_23:
[----:B------:R-:W-:Y:S05]  /*0610*/  BSYNC.RECONVERGENT B0 ;  /* 0x0000000000007941 */ /* 0x000fea0003800200 */
.L_x_22:
[----:B------:R-:W-:-:S13]  /*0620*/  ISETP.GE.AND P0, PT, R6, UR4, PT ;  /* 0x0000000406007c0c */ /* 0x000fda000bf06270 */
[----:B------:R-:W-:Y:S05]  /*0630*/  @P0 EXIT ;  /* 0x000000000000094d */ /* 0x000fea0003800000 */
[----:B------:R-:W3:Y:S02]  /*0640*/  LDC.64 R22, c[0x0][0x380] ;  /* 0x0000e000ff167b82 */ /* 0x000ee40000000a00 */
[----:B---3--:R-:W-:-:S06]  /*0650*/  IMAD.WIDE R22, R6, 0x4, R22 ;  /* 0x0000000406167825 */ /* 0x008fcc00078e0216 */
[----:B------:R-:W3:Y:S01]  /*0660*/  LDG.E.CONSTANT R22, desc[UR8][R22.64] ;  /* 0x0000000816167981 */ /* 0x000ee2000c1e9900 */
[----:B------:R-:W-:Y:S01]  /*0670*/  ISETP.GT.AND P0, PT, R5, R6, PT ;  /* 0x000000060500720c */ /* 0x000fe20003f04270 */
[----:B-1----:R-:W-:Y:S01]  /*0680*/  VIADD R19, R6, 0x1 ;  /* 0x0000000106137836 */ /* 0x002fe20000000000 */
[----:B------:R-:W-:-:S04]  /*0690*/  SHF.R.S32.HI R7, RZ, 0x1f, R6 ;  /* 0x0000001fff077819 */ /* 0x000fc80000011406 */
[----:B------:R-:W-:-:S07]  /*06a0*/  ISETP.GE.AND P1, PT, R19, UR4, PT ;  /* 0x0000000413007c0c */ /* 0x000fce000bf26270 */
[----:B0-2---:R-:W0:Y:S01]  /*06b0*/  @!P0 LDC.64 R12, c[0x0][0x3b0] ;  /* 0x0000ec00ff0c8b82 */ /* 0x005e220000000a00 */
[----:B------:R-:W-:-:S03]  /*06c0*/  @!P0 IMAD.WIDE R10, R3, UR4, R6 ;  /* 0x00000004030a8c25 */ /* 0x000fc6000f8e0206 */
[----:B0-----:R-:W-:-:S04]  /*06d0*/  @!P0 LEA R12, P2, R10, R12, 0x2 ;  /* 0x0000000c0a0c8211 */ /* 0x001fc800078410ff */
[----:B------:R-:W-:-:S05]  /*06e0*/  @!P0 LEA.HI.X R13, R10, R13, R11, 0x2, P2 ;  /* 0x0000000d0a0d8211 */ /* 0x000fca00010f140b */
[----:B---3--:R0:W-:Y:S01]  /*06f0*/  @!P0 STG.E desc[UR8][R12.64], R22 ;  /* 0x000000160c008986 */ /* 0x0081e2000c101908 */
[----:B------:R-:W-:Y:S05]  /*0700*/  @P1 EXIT ;  /* 0x000000000000194d */ /* 0x000fea0003800000 */
[----:B------:R-:W1:Y:S01]  /*0710*/  LDCU UR4, c[0x0][0x3ac] ;  /* 0x00007580ff0477ac */ /* 0x000e620008000800 */
[C---:B-----5:R-:W-:Y:S01]  /*0720*/  IMAD.IADD R7, R9.reuse, 0x1, R6 ;  /* 0x0000000109077824 */ /* 0x060fe200078e0206 */
[----:B-1----:R-:W-:-:S07]  /*0730*/  IADD3 R8, PT, PT, -R9, UR4, RZ ;  /* 0x0000000409087c10 */ /* 0x002fce000fffe1ff */
.L_x_38:
[----:B-1----:R-:W1:Y:S01]  /*0740*/  LDCU UR7, c[0x0][0x3ac] ;  /* 0x00007580ff0777ac */ /* 0x002e620008000800 */
[C---:B------:R-:W-:Y:S01]  /*0750*/  VIADD R9, R19.reuse, 0x400 ;  /* 0x0000040013097836 */ /* 0x040fe20000000000 */
[----:B------:R-:W-:Y:S01]  /*0760*/  BSSY.RECONVERGENT B0, `(.L_x_31) ;  /* 0x0000016000007945 */ /* 0x000fe20003800200 */
[----:B--2---:R-:W2:Y:S01]  /*0770*/  LDCU UR4, c[0x0][0x3a0] ;  /* 0x00007400ff0477ac */ /* 0x004ea20008000800 */
[C---:B-1----:R-:W-:Y:S01]  /*0780*/  VIADD R6, R19.reuse, -UR7 ;  /* 0x8000000713067c36 */ /* 0x042fe20008000000 */
[----:B------:R-:W-:Y:S02]  /*0790*/  ISETP.GT.AND P0, PT, R19, UR7, PT ;  /* 0x0000000713007c0c */ /* 0x000fe4000bf04270 */
[----:B--2---:R-:W-:Y:S02]  /*07a0*/  VIMNMX R10, PT, PT, R9, UR4, PT ;  /* 0x00000004090a7c48 */ /* 0x004fe4000bfe0100 */
[----:B------:R-:W-:-:S05]  /*07b0*/  SEL R16, R6, RZ, P0 ;  /* 0x000000ff06107207 */ /* 0x000fca0000000000 */
[----:B------:R-:W-:-:S05]  /*07c0*/  IMAD.IADD R18, R10, 0x1, -R16 ;  /* 0x000000010a127824 */ /* 0x000fca00078e0a10 */
[----:B------:R-:W-:-:S13]  /*07d0*/  ISETP.GE.AND P0, PT, R0, R18, PT ;  /* 0x000000120000720c */ /* 0x000fda0003f06270 */
[----:B---34-:R-:W-:Y:S05]  /*07e0*/  @P0 BRA `(.L_x_32) ;  /* 0x0000000000340947 */ /* 0x018fea0003800000 */
[----:B------:R-:W1:Y:S01]  /*07f0*/  S2R R15, SR_CgaCtaId ;  /* 0x00000000000f7919 */ /* 0x000e620000008800 */
[----:B0-----:R-:W0:Y:S01]  /*0800*/  LDC.64 R12, c[0x0][0x380] ;  /* 0x0000e000ff0c7b82 */ /* 0x001e220000000a00 */
[----:B------:R-:W-:Y:S01]  /*0810*/  MOV R6, 0x400 ;  /* 0x0000040000067802 */ /* 0x000fe20000000f00 */
[----:B------:R-:W-:-:S03]  /*0820*/  IMAD.MOV.U32 R11, RZ, RZ, R0 ;  /* 0x000000ffff0b7224 */ /* 0x000fc600078e0000 */
[----:B-1----:R-:W-:-:S07]  /*0830*/  LEA R6, R15, R6, 0x18 ;  /* 0x000000060f067211 */ /* 0x002fce00078ec0ff */
.L_x_33:
[----:B------:R-:W-:-:S04]  /*0840*/  IMAD.IADD R15, R16, 0x1, R11 ;  /* 0x00000001100f7824 */ /* 0x000fc800078e020b */
[----:B01----:R-:W-:-:S06]  /*0850*/  IMAD.WIDE R14, R15, 0x4, R12 ;  /* 0x000000040f0e7825 */ /* 0x003fcc00078e020c */
[----:B------:R-:W2:Y:S01]  /*0860*/  LDG.E.CONSTANT R14, desc[UR8][R14.64] ;  /* 0x000000080e0e7981 */ /* 0x000ea2000c1e9900 */
[----:B------:R-:W-:Y:S02]  /*0870*/  IMAD R17, R11, 0x4, R6 ;  /* 0x000000040b117824 */ /* 0x000fe400078e0206 */
[----:B------:R-:W-:-:S05]  /*0880*/  IMAD.IADD R11, R2, 0x1, R11 ;  /* 0x00000001020b7824 */ /* 0x000fca00078e020b */
[----:B------:R-:W-:Y:S01]  /*0890*/  ISETP.GE.AND P0, PT, R11, R18, PT ;  /* 0x000000120b00720c */ /* 0x000fe20003f06270 */
[----:B--2---:R1:W-:-:S12]  /*08a0*/  STS [R17], R14 ;  /* 0x0000000e11007388 */ /* 0x0043d80000000800 */
[----:B------:R-:W-:Y:S05]  /*08b0*/  @!P0 BRA `(.L_x_33) ;  /* 0xfffffffc00e08947 */ /* 0x000fea000383ffff */
.L_x_32:
[----:B------:R-:W-:Y:S05]  /*08c0*/  BSYNC.RECONVERGENT B0 ;  /* 0x0000000000007941 */ /* 0x000fea0003800200 */
.L_x_31:
[----:B------:R-:W2:Y:S01]  /*08d0*/  S2UR UR6, SR_CgaCtaId ;  /* 0x00000000000679c3 */ /* 0x000ea20000008800 */
[----:B------:R-:W-:Y:S01]  /*08e0*/  IMAD.IADD R11, R10, 0x1, -R19 ;  /* 0x000000010a0b7824 */ /* 0x000fe200078e0a13 */
[----:B------:R-:W-:Y:S01]  /*08f0*/  VIMNMX R6, PT, PT, R19, UR7, !PT ;  /* 0x0000000713067c48 */ /* 0x000fe2000ffe0100 */
[----:B------:R-:W-:-:S05]  /*0900*/  UMOV UR5, 0x400 ;  /* 0x0000040000057882 */ /* 0x000fca0000000000 */
[----:B------:R-:W-:Y:S01]  /*0910*/  BAR.SYNC.DEFER_BLOCKING 0x0 ;  /* 0x0000000000007b1d */ /* 0x000fe20000010000 */
[----:B------:R-:W-:Y:S02]  /*0920*/  PLOP3.LUT P0, PT, PT, PT, PT, 0x80, 0x8 ;  /* 0x000000000008781c */ /* 0x000fe40003f0f070 */
[----:B------:R-:W-:Y:S02]  /*0930*/  ISETP.GT.AND P1, PT, R11, 0x3, PT ;  /* 0x000000030b00780c */ /* 0x000fe40003f24270 */
[C-C-:B------:R-:W-:Y:S02]  /*0940*/  IADD3 R18, PT, PT, -R6.reuse, R8, R19.reuse ;  /* 0x0000000806127210 */ /* 0x140fe40007ffe113 */
[----:B------:R-:W-:Y:S01]  /*0950*/  IADD3 R6, PT, PT, -R6, UR7, R19 ;  /* 0x0000000706067c10 */ /* 0x000fe2000fffe113 */
[----:B--2---:R-:W-:-:S06]  /*0960*/  ULEA UR5, UR6, UR5, 0x18 ;  /* 0x0000000506057291 */ /* 0x004fcc000f8ec0ff */
[----:B------:R-:W-:Y:S02]  /*0970*/  LEA R18, R18, UR5, 0x2 ;  /* 0x0000000512127c11 */ /* 0x000fe4000f8e10ff */
[----:B------:R-:W-:Y:S01]  /*0980*/  LEA R6, R6, UR5, 0x2 ;  /* 0x0000000506067c11 */ /* 0x000fe2000f8e10ff */
[----:B------:R-:W-:Y:S06]  /*0990*/  @!P1 BRA `(.L_x_34) ;  /* 0x0000000000f49947 */ /* 0x000fec0003800000 */
[----:B------:R-:W-:Y:S01]  /*09a0*/  PLOP3.LUT P0, PT, PT, PT, PT, 0x8, 0x80 ;  /* 0x000000000080781c */ /* 0x000fe20003f0e170 */
[----:B------:R-:W-:Y:S01]  /*09b0*/  VIADD R11, R10, 0xfffffffd ;  /* 0xfffffffd0a0b7836 */ /* 0x000fe20000000000 */
[----:B------:R-:W2:Y:S01]  /*09c0*/  LDCU UR4, c[0x0][0x3a0] ;  /* 0x00007400ff0477ac */ /* 0x000ea20008000800 */
[----:B------:R-:W3:Y:S10]  /*09d0*/  LDCU.64 UR6, c[0x0][0x3b0] ;  /* 0x00007600ff0677ac */ /* 0x000ef40008000a00 */
.L_x_35:
[CC--:B------:R-:W-:Y:S01]  /*09e0*/  ISETP.GE.AND P4, PT, R19.reuse, R7.reuse, PT ;  /* 0x000000071300720c */ /* 0x0c0fe20003f86270 */
[C---:B0---4-:R-:W-:Y:S01]  /*09f0*/  VIADD R12, R19.reuse, 0x1 ;  /* 0x00000001130c7836 */ /* 0x051fe20000000000 */
[----:B-1----:R-:W-:Y:S01]  /*0a00*/  LDS R17, [R6] ;  /* 0x0000000006117984 */ /* 0x002fe20000000800 */
[C---:B------:R-:W-:Y:S01]  /*0a10*/  VIADD R14, R19.reuse, 0x2 ;  /* 0x00000002130e7836 */ /* 0x040fe20000000000 */
[--C-:B------:R-:W-:Y:S01]  /*0a20*/  SHF.R.S32.HI R27, RZ, 0x1f, R19.reuse ;  /* 0x0000001fff1b7819 */ /* 0x100fe20000011413 */
[----:B------:R-:W-:Y:S01]  /*0a30*/  VIADD R16, R19, 0x3 ;  /* 0x0000000313107836 */ /* 0x000fe20000000000 */
[-C--:B------:R-:W-:Y:S01]  /*0a40*/  ISETP.GE.AND P3, PT, R12, R7.reuse, PT ;  /* 0x000000070c00720c */ /* 0x080fe20003f66270 */
[----:B------:R-:W-:Y:S01]  /*0a50*/  LDS R21, [R6+0x4] ;  /* 0x0000040006157984 */ /* 0x000fe20000000800 */
[-C--:B------:R-:W-:Y:S01]  /*0a60*/  ISETP.GE.AND P2, PT, R14, R7.reuse, PT ;  /* 0x000000070e00720c */ /* 0x080fe20003f46270 */
[----:B------:R-:W-:Y:S01]  /*0a70*/  IMAD.MOV.U32 R26, RZ, RZ, R19 ;  /* 0x000000ffff1a7224 */ /* 0x000fe200078e0013 */
[----:B------:R-:W-:Y:S01]  /*0a80*/  ISETP.GE.AND P1, PT, R16, R7, PT ;  /* 0x000000071000720c */ /* 0x000fe20003f26270 */
[----:B------:R-:W-:Y:S02]  /*0a90*/  LDS R20, [R6+0x8] ;  /* 0x0000080006147984 */ /* 0x000fe40000000800 */
[----:B--2---:R-:W-:-:S02]  /*0aa0*/  IMAD.WIDE R26, R3, UR4, R26 ;  /* 0x00000004031a7c25 */ /* 0x004fc4000f8e021a */
[----:B------:R-:W0:Y:S01]  /*0ab0*/  @P4 LDS R23, [R18] ;  /* 0x0000000012174984 */ /* 0x000e220000000800 */
[----:B---3--:R-:W-:-:S03]  /*0ac0*/  LEA R28, P5, R26, UR6, 0x2 ;  /* 0x000000061a1c7c11 */ /* 0x008fc6000f8a10ff */
[----:B------:R-:W1:Y:S01]  /*0ad0*/  @P3 LDS R13, [R18+0x4] ;  /* 0x00000400120d3984 */ /* 0x000e620000000800 */
[----:B------:R-:W-:-:S03]  /*0ae0*/  LEA.HI.X R29, R26, UR7, R27, 0x2, P5 ;  /* 0x000000071a1d7c11 */ /* 0x000fc6000a8f141b */
[----:B------:R-:W2:Y:S04]  /*0af0*/  @P2 LDS R15, [R18+0x8] ;  /* 0x00000800120f2984 */ /* 0x000ea80000000800 */
[----:B------:R3:W-:Y:S04]  /*0b00*/  LDS R24, [R6+0xc] ;  /* 0x00000c0006187984 */ /* 0x0007e80000000800 */
[----:B------:R4:W5:Y:S01]  /*0b10*/  @P1 LDS R25, [R18+0xc] ;  /* 0x00000c0012191984 */ /* 0x0009620000000800 */
[----:B---3--:R-:W-:Y:S02]  /*0b20*/  VIADD R6, R6, 0x10 ;  /* 0x0000001006067836 */ /* 0x008fe40000000000 */
[----:B----4-:R-:W-:-:S02]  /*0b30*/  VIADD R18, R18, 0x10 ;  /* 0x0000001012127836 */ /* 0x010fc40000000000 */
[----:B0-----:R-:W-:Y:S01]  /*0b40*/  @P4 FFMA R17, R17, 2, -R23 ;  /* 0x4000000011114823 */ /* 0x001fe20000000817 */
[C---:B------:R-:W-:Y:S01]  /*0b50*/  ISETP.GE.AND P4, PT, R19.reuse, R5, PT ;  /* 0x000000051300720c */ /* 0x040fe20003f86270 */
[----:B------:R-:W-:Y:S02]  /*0b60*/  VIADD R19, R19, 0x4 ;  /* 0x0000000413137836 */ /* 0x000fe40000000000 */
[----:B------:R-:W-:Y:S01]  /*0b70*/  FADD R17, R17, -R22 ;  /* 0x8000001611117221 */ /* 0x000fe20000000000 */
[----:B-1----:R-:W-:Y:S01]  /*0b80*/  @P3 FFMA R21, R21, 2, -R13 ;  /* 0x4000000015153823 */ /* 0x002fe2000000080d */
[----:B------:R-:W-:Y:S02]  /*0b90*/  SHF.R.S32.HI R13, RZ, 0x1f, R12 ;  /* 0x0000001fff0d7819 */ /* 0x000fe4000001140c */
[----:B------:R-:W-:Y:S01]  /*0ba0*/  FFMA R22, R4, R17, R22 ;  /* 0x0000001104167223 */ /* 0x000fe20000000016 */
[----:B--2---:R-:W-:Y:S01]  /*0bb0*/  @P2 FFMA R20, R20, 2, -R15 ;  /* 0x4000000014142823 */ /* 0x004fe2000000080f */
[----:B------:R-:W-:-:S02]  /*0bc0*/  SHF.R.S32.HI R15, RZ, 0x1f, R14 ;  /* 0x0000001fff0f7819 */ /* 0x000fc4000001140e */
[----:B------:R-:W-:Y:S01]  /*0bd0*/  FADD R21, -R22, R21 ;  /* 0x0000001516157221 */ /* 0x000fe20000000100 */
[----:B------:R-:W-:Y:S01]  /*0be0*/  SHF.R.S32.HI R17, RZ, 0x1f, R16 ;  /* 0x0000001fff117819 */ /* 0x000fe20000011410 */
[----:B------:R0:W-:Y:S01]  /*0bf0*/  @P4 STG.E desc[UR8][R28.64], R22 ;  /* 0x000000161c004986 */ /* 0x0001e2000c101908 */
[----:B------:R-:W-:Y:S01]  /*0c00*/  ISETP.GE.AND P3, PT, R14, R5, PT ;  /* 0x000000050e00720c */ /* 0x000fe20003f66270 */
[----:B------:R-:W-:Y:S01]  /*0c10*/  FFMA R21, R4, R21, R22 ;  /* 0x0000001504157223 */ /* 0x000fe20000000016 */
[-C--:B------:R-:W-:Y:S01]  /*0c20*/  ISETP.GE.AND P4, PT, R12, R5.reuse, PT ;  /* 0x000000050c00720c */ /* 0x080fe20003f86270 */
[----:B------:R-:W-:Y:S01]  /*0c30*/  IMAD.WIDE R14, R3, UR4, R14 ;  /* 0x00000004030e7c25 */ /* 0x000fe2000f8e020e */
[----:B------:R-:W-:-:S03]  /*0c40*/  ISETP.GE.AND P2, PT, R16, R5, PT ;  /* 0x000000051000720c */ /* 0x000fc60003f46270 */
[----:B------:R-:W-:Y:S01]  /*0c50*/  FADD R20, -R21, R20 ;  /* 0x0000001415147221 */ /* 0x000fe20000000100 */
[----:B-----5:R-:W-:Y:S01]  /*0c60*/  @P1 FFMA R24, R24, 2, -R25 ;  /* 0x4000000018181823 */ /* 0x020fe20000000819 */
[----:B------:R-:W-:-:S04]  /*0c70*/  IMAD.WIDE R16, R3, UR4, R16 ;  /* 0x0000000403107c25 */ /* 0x000fc8000f8e0210 */
[----:B------:R-:W-:Y:S01]  /*0c80*/  FFMA R25, R4, R20, R21 ;  /* 0x0000001404197223 */ /* 0x000fe20000000015 */
[----:B0-----:R-:W-:Y:S01]  /*0c90*/  IMAD.WIDE R22, R3, UR4, R12 ;  /* 0x0000000403167c25 */ /* 0x001fe2000f8e020c */
[----:B------:R-:W-:Y:S02]  /*0ca0*/  LEA R28, P1, R14, UR6, 0x2 ;  /* 0x000000060e1c7c11 */ /* 0x000fe4000f8210ff */
[----:B------:R-:W-:Y:S02]  /*0cb0*/  LEA R12, P5, R22, UR6, 0x2 ;  /* 0x00000006160c7c11 */ /* 0x000fe4000f8a10ff */
[----:B------:R-:W-:Y:S02]  /*0cc0*/  LEA.HI.X R29, R14, UR7, R15, 0x2, P1 ;  /* 0x000000070e1d7c11 */ /* 0x000fe400088f140f */
[----:B------:R-:W-:Y:S01]  /*0cd0*/  LEA.HI.X R13, R22, UR7, R23, 0x2, P5 ;  /* 0x00000007160d7c11 */ /* 0x000fe2000a8f1417 */
[----:B------:R-:W-:Y:S01]  /*0ce0*/  FADD R23, -R25, R24 ;  /* 0x0000001819177221 */ /* 0x000fe20000000100 */
[----:B------:R-:W-:-:S02]  /*0cf0*/  LEA R26, P5, R16, UR6, 0x2 ;  /* 0x00000006101a7c11 */ /* 0x000fc4000f8a10ff */
[----:B------:R-:W-:Y:S01]  /*0d00*/  ISETP.GE.AND P1, PT, R19, R11, PT ;  /* 0x0000000b1300720c */ /* 0x000fe20003f26270 */
[----:B------:R-:W-:Y:S01]  /*0d10*/  FFMA R22, R4, R23, R25 ;  /* 0x0000001704167223 */ /* 0x000fe20000000019 */
[----:B------:R-:W-:Y:S01]  /*0d20*/  LEA.HI.X R27, R16, UR7, R17, 0x2, P5 ;  /* 0x00000007101b7c11 */ /* 0x000fe2000a8f1411 */
[----:B------:R4:W-:Y:S04]  /*0d30*/  @P4 STG.E desc[UR8][R12.64], R21 ;  /* 0x000000150c004986 */ /* 0x0009e8000c101908 */
[----:B------:R4:W-:Y:S04]  /*0d40*/  @P3 STG.E desc[UR8][R28.64], R25 ;  /* 0x000000191c003986 */ /* 0x0009e8000c101908 */
[----:B------:R4:W-:Y:S02]  /*0d50*/  @P2 STG.E desc[UR8][R26.64], R22 ;  /* 0x000000161a002986 */ /* 0x0009e4000c101908 */
[----:B------:R-:W-:Y:S05]  /*0d60*/  @!P1 BRA `(.L_x_35) ;  /* 0xfffffffc001c9947 */ /* 0x000fea000383ffff */
.L_x_34:
[----:B------:R-:W-:-:S05]  /*0d70*/  IMAD.IADD R11, R10, 0x1, -R19 ;  /* 0x000000010a0b7824 */ /* 0x000fca00078e0a13 */
[----:B------:R-:W-:-:S13]  /*0d80*/  ISETP.GT.AND P1, PT, R11, 0x1, PT ;  /* 0x000000010b00780c */ /* 0x000fda0003f24270 */
[----:B------:R-:W-:Y:S05]  /*0d90*/  @!P1 BRA `(.L_x_36) ;  /* 0x0000000000849947 */ /* 0x000fea0003800000 */
[CC--:B------:R-:W-:Y:S01]  /*0da0*/  ISETP.GE.AND P0, PT, R19.reuse, R7.reuse, PT ;  /* 0x000000071300720c */ /* 0x0c0fe20003f06270 */
[----:B0---4-:R-:W-:Y:S01]  /*0db0*/  VIADD R12, R19, 0x1 ;  /* 0x00000001130c7836 */ /* 0x011fe20000000000 */
[----:B------:R-:W-:Y:S01]  /*0dc0*/  LDS R16, [R6] ;  /* 0x0000000006107984 */ /* 0x000fe20000000800 */
[----:B------:R-:W0:Y:S01]  /*0dd0*/  LDCU.64 UR6, c[0x0][0x3b0] ;  /* 0x00007600ff0677ac */ /* 0x000e220008000a00 */
[--C-:B------:R-:W-:Y:S01]  /*0de0*/  SHF.R.S32.HI R25, RZ, 0x1f, R19.reuse ;  /* 0x0000001fff197819 */ /* 0x100fe20000011413 */
[----:B------:R-:W-:Y:S01]  /*0df0*/  IMAD.MOV.U32 R24, RZ, RZ, R19 ;  /* 0x000000ffff187224 */ /* 0x000fe200078e0013 */
[----:B------:R-:W-:Y:S01]  /*0e00*/  ISETP.GE.AND P1, PT, R12, R7, PT ;  /* 0x000000070c00720c */ /* 0x000fe20003f26270 */
[----:B------:R2:W-:Y:S02]  /*0e10*/  LDS R11, [R6+0x4] ;  /* 0x00000400060b7984 */ /* 0x0005e40000000800 */
[----:B------:R-:W-:-:S04]  /*0e20*/  IMAD.WIDE R24, R3, UR4, R24 ;  /* 0x0000000403187c25 */ /* 0x000fc8000f8e0218 */
[----:B------:R-:W3:Y:S01]  /*0e30*/  @P0 LDS R13, [R18] ;  /* 0x00000000120d0984 */ /* 0x000ee20000000800 */
[----:B--2---:R-:W-:-:S05]  /*0e40*/  VIADD R6, R6, 0x4 ;  /* 0x0000000406067836 */ /* 0x004fca0000000000 */
[----:B-1----:R1:W2:Y:S01]  /*0e50*/  @P1 LDS R14, [R18+0x4] ;  /* 0x00000400120e1984 */ /* 0x0022a20000000800 */
[----:B------:R-:W-:Y:S02]  /*0e60*/  VIADD R6, R6, 0x4 ;  /* 0x0000000406067836 */ /* 0x000fe40000000000 */
[----:B-1----:R-:W-:-:S04]  /*0e70*/  VIADD R18, R18, 0x4 ;  /* 0x0000000412127836 */ /* 0x002fc80000000000 */
[----:B------:R-:W-:Y:S02]  /*0e80*/  VIADD R18, R18, 0x4 ;  /* 0x0000000412127836 */ /* 0x000fe40000000000 */
[----:B---3--:R-:W-:Y:S01]  /*0e90*/  @P0 FFMA R16, R16, 2, -R13 ;  /* 0x4000000010100823 */ /* 0x008fe2000000080d */
[----:B------:R-:W-:Y:S02]  /*0ea0*/  SHF.R.S32.HI R13, RZ, 0x1f, R12 ;  /* 0x0000001fff0d7819 */ /* 0x000fe4000001140c */
[-C--:B------:R-:W-:Y:S01]  /*0eb0*/  ISETP.GE.AND P0, PT, R19, R5.reuse, PT ;  /* 0x000000051300720c */ /* 0x080fe20003f06270 */
[----:B------:R-:W-:Y:S01]  /*0ec0*/  FADD R15, -R22, R16 ;  /* 0x00000010160f7221 */ /* 0x000fe20000000100 */
[----:B0-----:R-:W-:Y:S01]  /*0ed0*/  LEA R16, P2, R24, UR6, 0x2 ;  /* 0x0000000618107c11 */ /* 0x001fe2000f8410ff */
[----:B--2---:R-:W-:Y:S01]  /*0ee0*/  @P1 FFMA R11, R11, 2, -R14 ;  /* 0x400000000b0b1823 */ /* 0x004fe2000000080e */
[----:B------:R-:W-:Y:S01]  /*0ef0*/  IMAD.WIDE R20, R3, UR4, R12 ;  /* 0x0000000403147c25 */ /* 0x000fe2000f8e020c */
[----:B------:R-:W-:-:S03]  /*0f00*/  ISETP.GE.AND P1, PT, R12, R5, PT ;  /* 0x000000050c00720c */ /* 0x000fc60003f26270 */
[----:B------:R-:W-:Y:S01]  /*0f10*/  FFMA R13, R4, R15, R22 ;  /* 0x0000000f040d7223 */ /* 0x000fe20000000016 */
[----:B------:R-:W-:Y:S01]  /*0f20*/  LEA.HI.X R17, R24, UR7, R25, 0x2, P2 ;  /* 0x0000000718117c11 */ /* 0x000fe200090f1419 */
[----:B------:R-:W-:Y:S01]  /*0f30*/  VIADD R19, R12, 0x1 ;  /* 0x000000010c137836 */ /* 0x000fe20000000000 */
[----:B------:R-:W-:Y:S01]  /*0f40*/  LEA R14, P3, R20, UR6, 0x2 ;  /* 0x00000006140e7c11 */ /* 0x000fe2000f8610ff */
[----:B------:R-:W-:-:S03]  /*0f50*/  FADD R11, -R13, R11 ;  /* 0x0000000b0d0b7221 */ /* 0x000fc60000000100 */
[----:B------:R-:W-:Y:S01]  /*0f60*/  LEA.HI.X R15, R20, UR7, R21, 0x2, P3 ;  /* 0x00000007140f7c11 */ /* 0x000fe200098f1415 */
[----:B------:R-:W-:Y:S01]  /*0f70*/  FFMA R22, R4, R11, R13 ;  /* 0x0000000b04167223 */ /* 0x000fe2000000000d */
[----:B------:R2:W-:Y:S01]  /*0f80*/  @P0 STG.E desc[UR8][R16.64], R13 ;  /* 0x0000000d10000986 */ /* 0x0005e2000c101908 */
[----:B------:R-:W-:-:S03]  /*0f90*/  PLOP3.LUT P0, PT, PT, PT, PT, 0x8, 0x80 ;  /* 0x000000000080781c */ /* 0x000fc60003f0e170 */
[----:B------:R2:W-:Y:S10]  /*0fa0*/  @P1 STG.E desc[UR8][R14.64], R22 ;  /* 0x000000160e001986 */ /* 0x0005f4000c101908 */
.L_x_36:
[----:B------:R-:W-:-:S13]  /*0fb0*/  ISETP.LT.OR P0, PT, R19, R10, P0 ;  /* 0x0000000a1300720c */ /* 0x000fda0000701670 */
[----:B------:R-:W-:Y:S05]  /*0fc0*/  @!P0 BRA `(.L_x_37) ;  /* 0x0000000000388947 */ /* 0x000fea0003800000 */
[C---:B------:R-:W-:Y:S01]  /*0fd0*/  ISETP.GE.AND P0, PT, R19.reuse, R7, PT ;  /* 0x000000071300720c */ /* 0x040fe20003f06270 */
[----:B--2---:R-:W-:Y:S01]  /*0fe0*/  LDS R15, [R6] ;  /* 0x00000000060f7984 */ /* 0x004fe20000000800 */
[----:B------:R-:W0:Y:S01]  /*0ff0*/  LDCU.64 UR6, c[0x0][0x3b0] ;  /* 0x00007600ff0677ac */ /* 0x000e220008000a00 */
[--C-:B------:R-:W-:Y:S01]  /*1000*/  SHF.R.S32.HI R11, RZ, 0x1f, R19.reuse ;  /* 0x0000001fff0b7819 */ /* 0x100fe20000011413 */
[----:B------:R-:W-:Y:S01]  /*1010*/  IMAD.MOV.U32 R10, RZ, RZ, R19 ;  /* 0x000000ffff0a7224 */ /* 0x000fe200078e0013 */
[----:B------:R-:W-:-:S03]  /*1020*/  ISETP.GE.AND P1, PT, R19, R5, PT ;  /* 0x000000051300720c */ /* 0x000fc60003f26270 */
[----:B------:R-:W-:-:S05]  /*1030*/  IMAD.WIDE R10, R3, UR4, R10 ;  /* 0x00000004030a7c25 */ /* 0x000fca000f8e020a */
[----:B------:R-:W2:Y:S02]  /*1040*/  @P0 LDS R18, [R18] ;  /* 0x0000000012120984 */ /* 0x000ea40000000800 */
[----:B--2---:R-:W-:Y:S01]  /*1050*/  @P0 FFMA R15, R15, 2, -R18 ;  /* 0x400000000f0f0823 */ /* 0x004fe20000000812 */
[----:B0---4-:R-:W-:-:S03]  /*1060*/  LEA R12, P0, R10, UR6, 0x2 ;  /* 0x000000060a0c7c11 */ /* 0x011fc6000f8010ff */
[----:B------:R-:W-:Y:S01]  /*1070*/  FADD R15, -R22, R15 ;  /* 0x0000000f160f7221 */ /* 0x000fe20000000100 */
[----:B------:R-:W-:-:S03]  /*1080*/  LEA.HI.X R13, R10, UR7, R11, 0x2, P0 ;  /* 0x000000070a0d7c11 */ /* 0x000fc600080f140b */
[----:B------:R-:W-:-:S05]  /*1090*/  FFMA R22, R4, R15, R22 ;  /* 0x0000000f04167223 */ /* 0x000fca0000000016 */
[----:B------:R3:W-:Y:S02]  /*10a0*/  @P1 STG.E desc[UR8][R12.64], R22 ;  /* 0x000000160c001986 */ /* 0x0007e4000c101908 */
.L_x_37:
[----:B------:R-:W-:Y:S01]  /*10b0*/  BAR.SYNC.DEFER_BLOCKING 0x0 ;  /* 0x0000000000007b1d */ /* 0x000fe20000010000 */
[----:B------:R-:W-:Y:S01]  /*10c0*/  ISETP.GE.AND P0, PT, R9, UR4, PT ;  /* 0x0000000409007c0c */ /* 0x000fe2000bf06270 */
[----:B------:R-:W-:-:S12]  /*10d0*/  IMAD.MOV.U32 R19, RZ, RZ, R9 ;  /* 0x000000ffff137224 */ /* 0x000fd800078e0009 */
[----:B------:R-:W-:Y:S05]  /*10e0*/  @!P0 BRA `(.L_x_38) ;  /* 0xfffffff400948947 */ /* 0x000fea000383ffff */
[----:B------:R-:W-:Y:S05]  /*10f0*/  EXIT ;  /* 0x000000000000794d */ /* 0x000fea0003800000 */
.L_x_39:
        /* <DEDUP_REMOVED lines=16> */
.L_x_140:


//--------------------- .text.zlema_batch_warp_scan_f32 --------------------------
	.section	.text.zlema_batch_warp_scan_f32,"ax",@progbits
	.align	128
        .global         zlema_batch_warp_scan_f32
        .type           zlema_batch_warp_scan_f32,@function
        .size           zlema_batch_warp_scan_f32,(.L_x_138 - zlema_batch_warp_scan_f32)
        .other          zlema_batch_warp_scan_f32,@"STO_CUDA_ENTRY STV_DEFAULT"
zlema_batch_warp_scan_f32:
.text.zlema_batch_warp_scan_f32:
[----:B------:R-:W-:Y:S08]  /*0000*/  LDC R1, c[0x0][0x37c] ;  /* 0x0000df00ff017b82 */ /* 0x000ff00000000800 */
[----:B------:R-:W0:Y:S08]  /*0010*/  LDC R3, c[0x0][0x398] ;  /* 0x0000e600ff037b82 */ /* 0x000e300000000800 */
[----:B------:R-:W0:Y:S02]  /*0020*/  LDC.64 R4, c[0x0][0x390] ;  /* 0x0000e400ff047b82 */ /* 0x000e240000000a00 */
[----:B0-----:R-:W-:-:S02]  /*0030*/  ISETP.GE.U32.AND P0, PT, R3, R4, PT ;  /* 0x000000040300720c */ /* 0x001fc40003f06070 */
[----:B------:R-:W-:-:S04]  /*0040*/  VIMNMX R0, PT, PT, R4, R5, PT ;  /* 0x0000000504007248 */ /* 0x000fc80003fe0100 */
[----:B------:R-:W-:-:S13]  /*0050*/  ISETP.LT.OR P0, PT, R0, 0x1, P0 ;  /* 0x000000010000780c */ /* 0x000fda0000701670 */
[----:B------:R-:W-:Y:S05]  /*0060*/  @P0 EXIT ;  /* 0x000000000000094d */ /* 0x000fea0003800000 */
[----:B------:R-:W0:Y:S02]  /*0070*/  LDC R4, c[0x0][0x360] ;  /* 0x0000d800ff047b82 */ /* 0x000e240000000800 */
[----:B0-----:R-:W-:-:S13]  /*0080*/  ISETP.GE.U32.AND P0, PT, R4, 0x20, PT ;  /* 0x000000200400780c */ /* 0x001fda0003f06070 */
[----:B------:R-:W-:Y:S05]  /*0090*/  @!P0 EXIT ;  /* 0x000000000000894d */ /* 0x000fea0003800000 */
[----:B------:R-:W0:Y:S01]  /*00a0*/  S2R R2, SR_TID.X ;  /* 0x0000000000027919 */ /* 0x000e220000002100 */
[----:B------:R-:W1:Y:S01]  /*00b0*/  S2UR UR4, SR_CTAID.X ;  /* 0x00000000000479c3 */ /* 0x000e620000002500 */
[----:B------:R-:W-:Y:S02]  /*00c0*/  SHF.R.U32.HI R4, RZ, 0x5, R4 ;  /* 0x00000005ff047819 */ /* 0x000fe40000011604 */
[----:B0-----:R-:W-:-:S05]  /*00d0*/  SHF.R.U32.HI R3, RZ, 0x5, R2 ;  /* 0x00000005ff037819 */ /* 0x001fca0000011602 */
[----:B-1----:R-:W-:-:S05]  /*00e0*/  IMAD R4, R4, UR4, R3 ;  /* 0x0000000404047c24 */ /* 0x002fca000f8e0203 */
[----:B------:R-:W-:-:S13]  /*00f0*/  ISETP.GE.AND P0, PT, R4, R5, PT ;  /* 0x000000050400720c */ /* 0x000fda0003f06270 */
[----:B------:R-:W-:Y:S05]  /*0100*/  @P0 EXIT ;  /* 0x000000000000094d */ /* 0x000fea0003800000 */
[----:B------:R-:W0:Y:S01]  /*0110*/  LDC.64 R6, c[0x0][0x388] ;  /* 0x0000e200ff067b82 */ /* 0x000e220000000a00 */
[----:B------:R-:W1:Y:S01]  /*0120*/  LDCU.64 UR6, c[0x0][0x358] ;  /* 0x00006b00ff0677ac */ /* 0x000e620008000a00 */
[----:B0-----:R-:W-:-:S05]  /*0130*/  IMAD.WIDE R6, R4, 0x4, R6 ;  /* 0x0000000404067825 */ /* 0x001fca00078e0206 */
[----:B-1----:R-:W2:Y:S02]  /*0140*/  LDG.E.CONSTANT R3, desc[UR6][R6.64] ;  /* 0x0000000606037981 */ /* 0x002ea4000c1e9900 */
[----:B--2---:R-:W-:-:S13]  /*0150*/  ISETP.GE.AND P0, PT, R3, 0x1, PT ;  /* 0x000000010300780c */ /* 0x004fda0003f06270 */
[----:B------:R-:W-:Y:S05]  /*0160*/  @!P0 EXIT ;  /* 0x000000000000894d */ /* 0x000fea0003800000 */
[----:B------:R-:W-:Y:S01]  /*0170*/  I2FP.F32.U32 R0, R3 ;  /* 0x0000000300007245 */ /* 0x000fe20000201000 */
[----:B------:R-:W-:Y:S01]  /*0180*/  UMOV UR4, 0x40000000 ;  /* 0x4000000000047882 */ /* 0x000fe20000000000 */
[----:B------:R-:W-:Y:S01]  /*0190*/  BSSY.RECONVERGENT B1, `(.L_x_40) ;  /* 0x0000010000017945 */ /* 0x000fe20003800200 */
[----:B------:R-:W-:Y:S01]  /*01a0*/  IMAD.U32 R7, RZ, RZ, UR4 ;  /* 0x00000004ff077e24 */ /* 0x000fe2000f8e00ff */
[----:B------:R-:W-:Y:S01]  /*01b0*/  LOP3.LUT R23, R2, 0x1f, RZ, 0xc0, !PT ;  /* 0x0000001f02177812 */ /* 0x000fe200078ec0ff */
[----:B------:R-:W-:Y:S01]  /*01c0*/  FADD R0, R0, 1 ;  /* 0x3f80000000007421 */ /* 0x000fe20000000000 */
[----:B------:R-:W-:-:S03]  /*01d0*/  SHF.R.S32.HI R21, RZ, 0x1f, R4 ;  /* 0x0000001fff157819 */ /* 0x000fc60000011404 */
[----:B------:R-:W0:Y:S08]  /*01e0*/  MUFU.RCP R5, R0 ;  /* 0x0000000000057308 */ /* 0x000e300000001000 */
[----:B------:R-:W1:Y:S01]  /*01f0*/  FCHK P0, R7, R0 ;  /* 0x0000000007007302 */ /* 0x000e620000000000 */
[----:B0-----:R-:W-:-:S04]  /*0200*/  FFMA R22, -R0, R5, 1 ;  /* 0x3f80000000167423 */ /* 0x001fc80000000105 */
[----:B------:R-:W-:-:S04]  /*0210*/  FFMA R22, R5, R22, R5 ;  /* 0x0000001605167223 */ /* 0x000fc80000000005 */
[----:B------:R-:W-:-:S04]  /*0220*/  FFMA R5, R22, 2, RZ ;  /* 0x4000000016057823 */ /* 0x000fc800000000ff */
[----:B------:R-:W-:-:S04]  /*0230*/  FFMA R6, -R0, R5, 2 ;  /* 0x4000000000067423 */ /* 0x000fc80000000105 */
[----:B------:R-:W-:Y:S01]  /*0240*/  FFMA R22, R22, R6, R5 ;  /* 0x0000000616167223 */ /* 0x000fe20000000005 */
[----:B-1----:R-:W-:Y:S06]  /*0250*/  @!P0 BRA `(.L_x_41) ;  /* 0x00000000000c8947 */ /* 0x002fec0003800000 */
[----:B------:R-:W-:-:S07]  /*0260*/  MOV R6, 0x280 ;  /* 0x0000028000067802 */ /* 0x000fce0000000f00 */
[----:B------:R-:W-:Y:S05]  /*0270*/  CALL.REL.NOINC `($__internal_0_$__cuda_sm3x_div_rn_noftz_f32_slowpath) ;  /* 0x0000002c00907944 */ /* 0x000fea0003c00000 */
[----:B------:R-:W-:-:S07]  /*0280*/  IMAD.MOV.U32 R22, RZ, RZ, R5 ;  /* 0x000000ffff167224 */ /* 0x000fce00078e0005 */
.L_x_41:
[----:B------:R-:W-:Y:S05]  /*0290*/  BSYNC.RECONVERGENT B1 ;  /* 0x0000000000017941 */ /* 0x000fea0003800200 */
.L_x_40:
[----:B------:R-:W0:Y:S01]  /*02a0*/  LDC R7, c[0x0][0x390] ;  /* 0x0000e400ff077b82 */ /* 0x000e220000000800 */
[----:B------:R-:W-:Y:S01]  /*02b0*/  BSSY.RECONVERGENT B0, `(.L_x_42) ;  /* 0x0000059000007945 */ /* 0x000fe20003800200 */
[----:B------:R-:W-:-:S06]  /*02c0*/  FADD R20, -R22, 1 ;  /* 0x3f80000016147421 */ /* 0x000fcc0000000100 */
[----:B------:R-:W1:Y:S01]  /*02d0*/  LDC R14, c[0x0][0x398] ;  /* 0x0000e600ff0e7b82 */ /* 0x000e620000000800 */
[-C--:B0-----:R-:W-:Y:S01]  /*02e0*/  ISETP.GE.U32.AND P0, PT, R23, R7.reuse, PT ;  /* 0x000000071700720c */ /* 0x081fe20003f06070 */
[----:B------:R-:W-:-:S04]  /*02f0*/  IMAD.WIDE.U32 R4, R4, R7, RZ ;  /* 0x0000000704047225 */ /* 0x000fc800078e00ff */
[----:B------:R-:W-:Y:S01]  /*0300*/  IMAD R21, R21, R7, R5 ;  /* 0x0000000715157224 */ /* 0x000fe200078e0205 */
[----:B-1----:R-:W-:-:S04]  /*0310*/  IADD3 R12, PT, PT, R14, -0x1, R3 ;  /* 0xffffffff0e0c7810 */ /* 0x002fc80007ffe003 */
[----:B------:R-:W-:-:S13]  /*0320*/  ISETP.GE.OR P0, PT, R23, R12, P0 ;  /* 0x0000000c1700720c */ /* 0x000fda0000706670 */
[----:B------:R-:W-:Y:S05]  /*0330*/  @P0 BRA `(.L_x_43) ;  /* 0x0000000400400947 */ /* 0x000fea0003800000 */
[----:B------:R-:W-:Y:S01]  /*0340*/  VIMNMX.U32 R0, PT, PT, R12, R7, PT ;  /* 0x000000070c007248 */ /* 0x000fe20003fe0000 */
[----:B------:R-:W-:Y:S01]  /*0350*/  BSSY.RECONVERGENT B1, `(.L_x_44) ;  /* 0x0000027000017945 */ /* 0x000fe20003800200 */
[----:B------:R-:W-:Y:S02]  /*0360*/  LOP3.LUT R9, R23, 0x20, RZ, 0xfc, !PT ;  /* 0x0000002017097812 */ /* 0x000fe400078efcff */
[----:B------:R-:W-:Y:S02]  /*0370*/  LOP3.LUT R11, RZ, R23, RZ, 0x33, !PT ;  /* 0x00000017ff0b7212 */ /* 0x000fe400078e33ff */
[----:B------:R-:W-:-:S05]  /*0380*/  VIMNMX.U32 R0, PT, PT, R0, R9, !PT ;  /* 0x0000000900007248 */ /* 0x000fca0007fe0000 */
[----:B------:R-:W-:Y:S01]  /*0390*/  IMAD.IADD R0, R0, 0x1, R11 ;  /* 0x0000000100007824 */ /* 0x000fe200078e020b */
[----:B------:R-:W-:-:S04]  /*03a0*/  MOV R11, R23 ;  /* 0x00000017000b7202 */ /* 0x000fc80000000f00 */
[C---:B------:R-:W-:Y:S02]  /*03b0*/  ISETP.GE.U32.AND P0, PT, R0.reuse, 0xe0, PT ;  /* 0x000000e00000780c */ /* 0x040fe40003f06070 */
[----:B------:R-:W-:-:S04]  /*03c0*/  LEA.HI R10, R0, 0x1, RZ, 0x1b ;  /* 0x00000001000a7811 */ /* 0x000fc800078fd8ff */
[----:B------:R-:W-:-:S04]  /*03d0*/  LOP3.LUT R16, R10, 0x7, RZ, 0xc0, !PT ;  /* 0x000000070a107812 */ /* 0x000fc800078ec0ff */
[----:B------:R-:W-:-:S03]  /*03e0*/  ISETP.NE.AND P1, PT, R16, RZ, PT ;  /* 0x000000ff1000720c */ /* 0x000fc60003f25270 */
[----:B------:R-:W-:Y:S10]  /*03f0*/  @!P0 BRA `(.L_x_45) ;  /* 0x0000000000708947 */ /* 0x000ff40003800000 */
[----:B------:R-:W0:Y:S01]  /*0400*/  LDCU.64 UR4, c[0x0][0x3a0] ;  /* 0x00007400ff0477ac */ /* 0x000e220008000a00 */
[----:B------:R-:W-:Y:S01]  /*0410*/  IMAD.MOV.U32 R11, RZ, RZ, R23 ;  /* 0x000000ffff0b7224 */ /* 0x000fe200078e0017 */
[----:B------:R-:W-:Y:S01]  /*0420*/  LOP3.LUT R23, R2, 0x1f, RZ, 0xc0, !PT ;  /* 0x0000001f02177812 */ /* 0x000fe200078ec0ff */
[----:B------:R-:W-:Y:S01]  /*0430*/  IMAD.MOV.U32 R15, RZ, RZ, 0x7fffffff ;  /* 0x7fffffffff0f7424 */ /* 0x000fe200078e00ff */
[----:B------:R-:W-:Y:S02]  /*0440*/  LOP3.LUT R2, R10, 0xffffff8, RZ, 0xc0, !PT ;  /* 0x0ffffff80a027812 */ /* 0x000fe400078ec0ff */
[----:B------:R-:W-:Y:S02]  /*0450*/  IADD3 R13, P0, PT, R23, R4, RZ ;  /* 0x00000004170d7210 */ /* 0x000fe40007f1e0ff */
[----:B------:R-:W-:-:S03]  /*0460*/  IADD3 R2, PT, PT, -R2, RZ, RZ ;  /* 0x000000ff02027210 */ /* 0x000fc60007ffe1ff */
[----:B------:R-:W-:Y:S01]  /*0470*/  IMAD.X R8, RZ, RZ, R21, P0 ;  /* 0x000000ffff087224 */ /* 0x000fe200000e0615 */
[----:B0-----:R-:W-:-:S04]  /*0480*/  LEA R6, P2, R13, UR4, 0x2 ;  /* 0x000000040d067c11 */ /* 0x001fc8000f8410ff */
[----:B------:R-:W-:Y:S02]  /*0490*/  IADD3 R6, P0, PT, R6, 0x200, RZ ;  /* 0x0000020006067810 */ /* 0x000fe40007f1e0ff */
[----:B------:R-:W-:-:S05]  /*04a0*/  LEA.HI.X R13, R13, UR5, R8, 0x2, P2 ;  /* 0x000000050d0d7c11 */ /* 0x000fca00090f1408 */
[----:B------:R-:W-:-:S07]  /*04b0*/  IMAD.X R13, RZ, RZ, R13, P0 ;  /* 0x000000ffff0d7224 */ /* 0x000fce00000e060d */
.L_x_46:
[----:B0-----:R-:W-:Y:S01]  /*04c0*/  IMAD.MOV.U32 R8, RZ, RZ, R6 ;  /* 0x000000ffff087224 */ /* 0x001fe200078e0006 */
[----:B------:R-:W-:Y:S01]  /*04d0*/  IADD3 R2, PT, PT, R2, 0x8, RZ ;  /* 0x0000000802027810 */ /* 0x000fe20007ffe0ff */
[----:B------:R-:W-:Y:S02]  /*04e0*/  IMAD.MOV.U32 R9, RZ, RZ, R13 ;  /* 0x000000ffff097224 */ /* 0x000fe400078e000d */
[----:B------:R-:W-:Y:S01]  /*04f0*/  VIADD R11, R11, 0x100 ;  /* 0x000001000b0b7836 */ /* 0x000fe20000000000 */
[----:B------:R-:W-:Y:S02]  /*0500*/  ISETP.NE.AND P0, PT, R2, RZ, PT ;  /* 0x000000ff0200720c */ /* 0x000fe40003f05270 */
[----:B------:R0:W-:Y:S01]  /*0510*/  STG.E desc[UR6][R8.64+-0x200], R15 ;  /* 0xfffe000f08007986 */ /* 0x0001e2000c101906 */
[----:B------:R-:W-:-:S03]  /*0520*/  IADD3 R6, P2, PT, R8, 0x400, RZ ;  /* 0x0000040008067810 */ /* 0x000fc60007f5e0ff */
[----:B------:R0:W-:Y:S02]  /*0530*/  STG.E desc[UR6][R8.64+-0x180], R15 ;  /* 0xfffe800f08007986 */ /* 0x0001e4000c101906 */
[----:B------:R-:W-:Y:S02]  /*0540*/  IMAD.X R13, RZ, RZ, R9, P2 ;  /* 0x000000ffff0d7224 */ /* 0x000fe400010e0609 */
[----:B------:R0:W-:Y:S04]  /*0550*/  STG.E desc[UR6][R8.64+-0x100], R15 ;  /* 0xffff000f08007986 */ /* 0x0001e8000c101906 */
[----:B------:R0:W-:Y:S04]  /*0560*/  STG.E desc[UR6][R8.64+-0x80], R15 ;  /* 0xffff800f08007986 */ /* 0x0001e8000c101906 */
[----:B------:R0:W-:Y:S04]  /*0570*/  STG.E desc[UR6][R8.64], R15 ;  /* 0x0000000f08007986 */ /* 0x0001e8000c101906 */
[----:B------:R0:W-:Y:S04]  /*0580*/  STG.E desc[UR6][R8.64+0x80], R15 ;  /* 0x0000800f08007986 */ /* 0x0001e8000c101906 */
[----:B------:R0:W-:Y:S04]  /*0590*/  STG.E desc[UR6][R8.64+0x100], R15 ;  /* 0x0001000f08007986 */ /* 0x0001e8000c101906 */
[----:B------:R0:W-:Y:S01]  /*05a0*/  STG.E desc[UR6][R8.64+0x180], R15 ;  /* 0x0001800f08007986 */ /* 0x0001e2000c101906 */
[----:B------:R-:W-:Y:S05]  /*05b0*/  @P0 BRA `(.L_x_46) ;  /* 0xfffffffc00c00947 */ /* 0x000fea000383ffff */
.L_x_45:
[----:B------:R-:W-:Y:S05]  /*05c0*/  BSYNC.RECONVERGENT B1 ;  /* 0x0000000000017941 */ /* 0x000fea0003800200 */
.L_x_44:
[----:B------:R-:W-:Y:S05]  /*05d0*/  @!P1 BRA `(.L_x_43) ;  /* 0x0000000000989947 */ /* 0x000fea0003800000 */
[----:B------:R-:W-:Y:S01]  /*05e0*/  ISETP.GE.U32.AND P0, PT, R16, 0x4, PT ;  /* 0x000000041000780c */ /* 0x000fe20003f06070 */
[----:B------:R-:W-:Y:S01]  /*05f0*/  BSSY.RECONVERGENT B1, `(.L_x_47) ;  /* 0x000000e000017945 */ /* 0x000fe20003800200 */
[----:B------:R-:W-:-:S11]  /*0600*/  LOP3.LUT P1, R10, R10, 0x3, RZ, 0xc0, !PT ;  /* 0x000000030a0a7812 */ /* 0x000fd6000782c0ff */
[----:B------:R-:W-:Y:S05]  /*0610*/  @!P0 BRA `(.L_x_48) ;  /* 0x00000000002c8947 */ /* 0x000fea0003800000 */
[----:B------:R-:W1:Y:S01]  /*0620*/  LDCU.64 UR4, c[0x0][0x3a0] ;  /* 0x00007400ff0477ac */ /* 0x000e620008000a00 */
[C---:B------:R-:W-:Y:S01]  /*0630*/  IADD3 R2, P0, PT, R11.reuse, R4, RZ ;  /* 0x000000040b027210 */ /* 0x040fe20007f1e0ff */
[----:B------:R-:W-:Y:S01]  /*0640*/  VIADD R11, R11, 0x80 ;  /* 0x000000800b0b7836 */ /* 0x000fe20000000000 */
[----:B------:R-:W-:-:S03]  /*0650*/  MOV R13, 0x7fffffff ;  /* 0x7fffffff000d7802 */ /* 0x000fc60000000f00 */
[----:B0-----:R-:W-:Y:S01]  /*0660*/  IMAD.X R9, RZ, RZ, R21, P0 ;  /* 0x000000ffff097224 */ /* 0x001fe200000e0615 */
[----:B-1----:R-:W-:-:S04]  /*0670*/  LEA R8, P0, R2, UR4, 0x2 ;  /* 0x0000000402087c11 */ /* 0x002fc8000f8010ff */
[----:B------:R-:W-:-:S05]  /*0680*/  LEA.HI.X R9, R2, UR5, R9, 0x2, P0 ;  /* 0x0000000502097c11 */ /* 0x000fca00080f1409 */
[----:B------:R1:W-:Y:S04]  /*0690*/  STG.E desc[UR6][R8.64], R13 ;  /* 0x0000000d08007986 */ /* 0x0003e8000c101906 */
[----:B------:R1:W-:Y:S04]  /*06a0*/  STG.E desc[UR6][R8.64+0x80], R13 ;  /* 0x0000800d08007986 */ /* 0x0003e8000c101906 */
[----:B------:R1:W-:Y:S04]  /*06b0*/  STG.E desc[UR6][R8.64+0x100], R13 ;  /* 0x0001000d08007986 */ /* 0x0003e8000c101906 */
[----:B------:R1:W-:Y:S02]  /*06c0*/  STG.E desc[UR6][R8.64+0x180], R13 ;  /* 0x0001800d08007986 */ /* 0x0003e4000c101906 */
.L_x_48:
[----:B------:R-:W-:Y:S05]  /*06d0*/  BSYNC.RECONVERGENT B1 ;  /* 0x0000000000017941 */ /* 0x000fea0003800200 */
.L_x_47:
[----:B------:R-:W-:Y:S05]  /*06e0*/  @!P1 BRA `(.L_x_43) ;  /* 0x0000000000549947 */ /* 0x000fea0003800000 */
[----:B------:R-:W-:Y:S01]  /*06f0*/  LOP3.LUT P0, RZ, R0, 0x20, RZ, 0xc0, !PT ;  /* 0x0000002000ff7812 */ /* 0x000fe2000780c0ff */
[----:B------:R-:W-:Y:S01]  /*0700*/  BSSY.RECONVERGENT B1, `(.L_x_49) ;  /* 0x000000d000017945 */ /* 0x000fe20003800200 */
[----:B------:R-:W-:-:S11]  /*0710*/  ISETP.NE.AND P1, PT, R10, 0x1, PT ;  /* 0x000000010a00780c */ /* 0x000fd60003f25270 */
[----:B01----:R-:W0:Y:S02]  /*0720*/  @!P0 LDC.64 R8, c[0x0][0x3a0] ;  /* 0x0000e800ff088b82 */ /* 0x003e240000000a00 */
[----:B------:R-:W-:Y:S05]  /*0730*/  @!P1 BRA `(.L_x_50) ;  /* 0x0000000000249947 */ /* 0x000fea0003800000 */
[----:B------:R-:W1:Y:S01]  /*0740*/  LDCU.64 UR4, c[0x0][0x3a0] ;  /* 0x00007400ff0477ac */ /* 0x000e620008000a00 */
[C---:B------:R-:W-:Y:S02]  /*0750*/  IADD3 R0, P1, PT, R11.reuse, R4, RZ ;  /* 0x000000040b007210 */ /* 0x040fe40007f3e0ff */
[----:B------:R-:W-:-:S03]  /*0760*/  IADD3 R11, PT, PT, R11, 0x40, RZ ;  /* 0x000000400b0b7810 */ /* 0x000fc60007ffe0ff */
[----:B------:R-:W-:Y:S01]  /*0770*/  IMAD.X R13, RZ, RZ, R21, P1 ;  /* 0x000000ffff0d7224 */ /* 0x000fe200008e0615 */
[----:B-1----:R-:W-:-:S04]  /*0780*/  LEA R16, P1, R0, UR4, 0x2 ;  /* 0x0000000400107c11 */ /* 0x002fc8000f8210ff */
[----:B------:R-:W-:Y:S01]  /*0790*/  LEA.HI.X R17, R0, UR5, R13, 0x2, P1 ;  /* 0x0000000500117c11 */ /* 0x000fe200088f140d */
[----:B------:R-:W-:-:S05]  /*07a0*/  IMAD.MOV.U32 R13, RZ, RZ, 0x7fffffff ;  /* 0x7fffffffff0d7424 */ /* 0x000fca00078e00ff */
[----:B------:R1:W-:Y:S04]  /*07b0*/  STG.E desc[UR6][R16.64], R13 ;  /* 0x0000000d10007986 */ /* 0x0003e8000c101906 */
[----:B------:R1:W-:Y:S02]  /*07c0*/  STG.E desc[UR6][R16.64+0x80], R13 ;  /* 0x0000800d10007986 */ /* 0x0003e4000c101906 */
.L_x_50:
[----:B------:R-:W-:Y:S05]  /*07d0*/  BSYNC.RECONVERGENT B1 ;  /* 0x0000000000017941 */ /* 0x000fea0003800200 */
.L_x_49:
[----:B------:R-:W-:Y:S01]  /*07e0*/  @!P0 IADD3 R0, P1, PT, R11, R4, RZ ;  /* 0x000000040b008210 */ /* 0x000fe20007f3e0ff */
[----:B------:R-:W-:-:S04]  /*07f0*/  @!P0 IMAD.MOV.U32 R11, RZ, RZ, 0x7fffffff ;  /* 0x7fffffffff0b8424 */ /* 0x000fc800078e00ff */
[----:B------:R-:W-:Y:S01]  /*0800*/  @!P0 IMAD.X R2, RZ, RZ, R21, P1 ;  /* 0x000000ffff028224 */ /* 0x000fe200008e0615 */
[----:B0-----:R-:W-:-:S04]  /*0810*/  @!P0 LEA R8, P1, R0, R8, 0x2 ;  /* 0x0000000800088211 */ /* 0x001fc800078210ff */
[----:B------:R-:W-:-:S05]  /*0820*/  @!P0 LEA.HI.X R9, R0, R9, R2, 0x2, P1 ;  /* 0x0000000900098211 */ /* 0x000fca00008f1402 */
[----:B------:R2:W-:Y:S04]  /*0830*/  @!P0 STG.E desc[UR6][R8.64], R11 ;  /* 0x0000000b08008986 */ /* 0x0005e8000c101906 */
.L_x_43:
[----:B------:R-:W-:Y:S05]  /*0840*/  BSYNC.RECONVERGENT B0 ;  /* 0x0000000000007941 */ /* 0x000fea0003800200 */
.L_x_42:
[C---:B------:R-:W-:Y:S01]  /*0850*/  ISETP.NE.AND P0, PT, R3.reuse, 0x1, PT ;  /* 0x000000010300780c */ /* 0x040fe20003f05270 */
[----:B------:R-:W-:-:S12]  /*0860*/  IMAD.IADD R2, R3, 0x1, R14 ;  /* 0x0000000103027824 */ /* 0x000fd800078e020e */
[----:B------:R-:W-:Y:S05]  /*0870*/  @P0 BRA `(.L_x_51) ;  /* 0x00000004007c0947 */ /* 0x000fea0003800000 */
[----:B------:R-:W-:-:S04]  /*0880*/  IADD3 R0, PT, PT, R23, R14, RZ ;  /* 0x0000000e17007210 */ /* 0x000fc80007ffe0ff */
[----:B------:R-:W-:-:S13]  /*0890*/  ISETP.GE.AND P0, PT, R0, R7, PT ;  /* 0x000000070000720c */ /* 0x000fda0003f06270 */
[----:B------:R-:W-:Y:S05]  /*08a0*/  @P0 EXIT ;  /* 0x000000000000094d */ /* 0x000fea0003800000 */
[----:B------:R-:W-:Y:S01]  /*08b0*/  LOP3.LUT R14, RZ, R14, RZ, 0x33, !PT ;  /* 0x0000000eff0e7212 */ /* 0x000fe200078e33ff */
[----:B------:R-:W-:Y:S01]  /*08c0*/  BSSY.RECONVERGENT B0, `(.L_x_52) ;  /* 0x0000027000007945 */ /* 0x000fe20003800200 */
[----:B------:R-:W-:-:S04]  /*08d0*/  VIADDMNMX R2, R0, 0x20, R7, !PT ;  /* 0x0000002000027846 */ /* 0x000fc80007800107 */
[----:B------:R-:W-:-:S04]  /*08e0*/  IADD3 R23, PT, PT, -R23, R2, R14 ;  /* 0x0000000217177210 */ /* 0x000fc80007ffe10e */
[C---:B------:R-:W-:Y:S02]  /*08f0*/  ISETP.GE.U32.AND P0, PT, R23.reuse, 0xe0, PT ;  /* 0x000000e01700780c */ /* 0x040fe40003f06070 */
[----:B-1----:R-:W-:-:S04]  /*0900*/  LEA.HI R16, R23, 0x1, RZ, 0x1b ;  /* 0x0000000117107811 */ /* 0x002fc800078fd8ff */
[----:B------:R-:W-:-:S04]  /*0910*/  LOP3.LUT R18, R16, 0x7, RZ, 0xc0, !PT ;  /* 0x0000000710127812 */ /* 0x000fc800078ec0ff */
[----:B------:R-:W-:-:S03]  /*0920*/  ISETP.NE.AND P1, PT, R18, RZ, PT ;  /* 0x000000ff1200720c */ /* 0x000fc60003f25270 */
[----:B------:R-:W-:Y:S10]  /*0930*/  @!P0 BRA `(.L_x_53) ;  /* 0x00000000007c8947 */ /* 0x000ff40003800000 */
[----:B------:R-:W1:Y:S01]  /*0940*/  LDC.64 R12, c[0x0][0x3a0] ;  /* 0x0000e800ff0c7b82 */ /* 0x000e620000000a00 */
[----:B------:R-:W-:-:S05]  /*0950*/  LOP3.LUT R2, R16, 0xffffff8, RZ, 0xc0, !PT ;  /* 0x0ffffff810027812 */ /* 0x000fca00078ec0ff */
[----:B0-2---:R-:W-:Y:S01]  /*0960*/  IMAD.MOV R8, RZ, RZ, -R2 ;  /* 0x000000ffff087224 */ /* 0x005fe200078e0a02 */
[----:B-1----:R-:W-:-:S05]  /*0970*/  IADD3 R12, P0, PT, R12, 0x200, RZ ;  /* 0x000002000c0c7810 */ /* 0x002fca0007f1e0ff */
[----:B------:R-:W-:-:S08]  /*0980*/  IMAD.X R14, RZ, RZ, R13, P0 ;  /* 0x000000ffff0e7224 */ /* 0x000fd000000e060d */
.L_x_54:
[----:B------:R-:W0:Y:S02]  /*0990*/  LDC.64 R6, c[0x0][0x380] ;  /* 0x0000e000ff067b82 */ /* 0x000e240000000a00 */
[----:B0-----:R-:W-:-:S05]  /*09a0*/  IMAD.WIDE R6, R0, 0x4, R6 ;  /* 0x0000000400067825 */ /* 0x001fca00078e0206 */
[----:B-1----:R-:W2:Y:S04]  /*09b0*/  LDG.E.CONSTANT R9, desc[UR6][R6.64] ;  /* 0x0000000606097981 */ /* 0x002ea8000c1e9900 */
[----:B------:R-:W3:Y:S04]  /*09c0*/  LDG.E.CONSTANT R11, desc[UR6][R6.64+0x80] ;  /* 0x00008006060b7981 */ /* 0x000ee8000c1e9900 */
[----:B------:R-:W4:Y:S04]  /*09d0*/  LDG.E.CONSTANT R13, desc[UR6][R6.64+0x100] ;  /* 0x00010006060d7981 */ /* 0x000f28000c1e9900 */
[----:B------:R-:W5:Y:S04]  /*09e0*/  LDG.E.CONSTANT R15, desc[UR6][R6.64+0x180] ;  /* 0x00018006060f7981 */ /* 0x000f68000c1e9900 */
[----:B------:R-:W5:Y:S04]  /*09f0*/  LDG.E.CONSTANT R17, desc[UR6][R6.64+0x200] ;  /* 0x0002000606117981 */ /* 0x000f68000c1e9900 */
[----:B------:R-:W5:Y:S04]  /*0a00*/  LDG.E.CONSTANT R19, desc[UR6][R6.64+0x280] ;  /* 0x0002800606137981 */ /* 0x000f68000c1e9900 */
[----:B------:R-:W5:Y:S04]  /*0a10*/  LDG.E.CONSTANT R25, desc[UR6][R6.64+0x300] ;  /* 0x0003000606197981 */ /* 0x000f68000c1e9900 */
[----:B------:R-:W5:Y:S01]  /*0a20*/  LDG.E.CONSTANT R27, desc[UR6][R6.64+0x380] ;  /* 0x00038006061b7981 */ /* 0x000f62000c1e9900 */
[----:B------:R-:W-:Y:S01]  /*0a30*/  IADD3 R3, P0, PT, R0, R4, RZ ;  /* 0x0000000400037210 */ /* 0x000fe20007f1e0ff */
[----:B------:R-:W-:-:S03]  /*0a40*/  VIADD R8, R8, 0x8 ;  /* 0x0000000808087836 */ /* 0x000fc60000000000 */
[C---:B------:R-:W-:Y:S02]  /*0a50*/  LEA.HI.X.SX32 R10, R0.reuse, R21, 0x1, P0 ;  /* 0x00000015000a7211 */ /* 0x040fe400000f0eff */
[C---:B------:R-:W-:Y:S02]  /*0a60*/  LEA R2, P0, R3.reuse, R12, 0x2 ;  /* 0x0000000c03027211 */ /* 0x040fe400078010ff */
[----:B------:R-:W-:Y:S02]  /*0a70*/  IADD3 R0, PT, PT, R0, 0x100, RZ ;  /* 0x0000010000007810 */ /* 0x000fe40007ffe0ff */
[----:B------:R-:W-:Y:S02]  /*0a80*/  LEA.HI.X R3, R3, R14, R10, 0x2, P0 ;  /* 0x0000000e03037211 */ /* 0x000fe400000f140a */
[----:B------:R-:W-:-:S03]  /*0a90*/  ISETP.NE.AND P0, PT, R8, RZ, PT ;  /* 0x000000ff0800720c */ /* 0x000fc60003f05270 */
[----:B--2---:R1:W-:Y:S04]  /*0aa0*/  STG.E desc[UR6][R2.64+-0x200], R9 ;  /* 0xfffe000902007986 */ /* 0x0043e8000c101906 */
[----:B---3--:R1:W-:Y:S04]  /*0ab0*/  STG.E desc[UR6][R2.64+-0x180], R11 ;  /* 0xfffe800b02007986 */ /* 0x0083e8000c101906 */
[----:B----4-:R1:W-:Y:S04]  /*0ac0*/  STG.E desc[UR6][R2.64+-0x100], R13 ;  /* 0xffff000d02007986 */ /* 0x0103e8000c101906 */
[----:B-----5:R1:W-:Y:S04]  /*0ad0*/  STG.E desc[UR6][R2.64+-0x80], R15 ;  /* 0xffff800f02007986 */ /* 0x0203e8000c101906 */
[----:B------:R1:W-:Y:S04]  /*0ae0*/  STG.E desc[UR6][R2.64], R17 ;  /* 0x0000001102007986 */ /* 0x0003e8000c101906 */
[----:B------:R1:W-:Y:S04]  /*0af0*/  STG.E desc[UR6][R2.64+0x80], R19 ;  /* 0x0000801302007986 */ /* 0x0003e8000c101906 */
[----:B------:R1:W-:Y:S04]  /*0b00*/  STG.E desc[UR6][R2.64+0x100], R25 ;  /* 0x0001001902007986 */ /* 0x0003e8000c101906 */
[----:B------:R1:W-:Y:S01]  /*0b10*/  STG.E desc[UR6][R2.64+0x180], R27 ;  /* 0x0001801b02007986 */ /* 0x0003e2000c101906 */
[----:B------:R-:W-:Y:S05]  /*0b20*/  @P0 BRA `(.L_x_54) ;  /* 0xfffffffc00980947 */ /* 0x000fea000383ffff */
.L_x_53:
[----:B------:R-:W-:Y:S05]  /*0b30*/  BSYNC.RECONVERGENT B0 ;  /* 0x0000000000007941 */ /* 0x000fea0003800200 */
.L_x_52:
[----:B------:R-:W-:Y:S05]  /*0b40*/  @!P1 EXIT ;  /* 0x000000000000994d */ /* 0x000fea0003800000 */
[----:B------:R-:W-:Y:S01]  /*0b50*/  ISETP.GE.U32.AND P0, PT, R18, 0x4, PT ;  /* 0x000000041200780c */ /* 0x000fe20003f06070 */
[----:B------:R-:W-:Y:S01]  /*0b60*/  BSSY.RECONVERGENT B0, `(.L_x_55) ;  /* 0x0000013000007945 */ /* 0x000fe20003800200 */
[----:B------:R-:W-:-:S11]  /*0b70*/  LOP3.LUT P1, R16, R16, 0x3, RZ, 0xc0, !PT ;  /* 0x0000000310107812 */ /* 0x000fd6000782c0ff */
[----:B------:R-:W-:Y:S05]  /*0b80*/  @!P0 BRA `(.L_x_56) ;  /* 0x0000000000408947 */ /* 0x000fea0003800000 */
[----:B-1----:R-:W1:Y:S01]  /*0b90*/  LDC.64 R2, c[0x0][0x380] ;  /* 0x0000e000ff027b82 */ /* 0x002e620000000a00 */
[----:B------:R-:W3:Y:S01]  /*0ba0*/  LDCU.64 UR4, c[0x0][0x3a0] ;  /* 0x00007400ff0477ac */ /* 0x000ee20008000a00 */
[----:B-1----:R-:W-:-:S05]  /*0bb0*/  IMAD.WIDE R2, R0, 0x4, R2 ;  /* 0x0000000400027825 */ /* 0x002fca00078e0202 */
[----:B0-2---:R-:W2:Y:S04]  /*0bc0*/  LDG.E.CONSTANT R9, desc[UR6][R2.64] ;  /* 0x0000000602097981 */ /* 0x005ea8000c1e9900 */
[----:B------:R-:W4:Y:S04]  /*0bd0*/  LDG.E.CONSTANT R11, desc[UR6][R2.64+0x80] ;  /* 0x00008006020b7981 */ /* 0x000f28000c1e9900 */
[----:B------:R-:W5:Y:S04]  /*0be0*/  LDG.E.CONSTANT R13, desc[UR6][R2.64+0x100] ;  /* 0x00010006020d7981 */ /* 0x000f68000c1e9900 */
[----:B------:R-:W5:Y:S01]  /*0bf0*/  LDG.E.CONSTANT R15, desc[UR6][R2.64+0x180] ;  /* 0x00018006020f7981 */ /* 0x000f62000c1e9900 */
[----:B------:R-:W-:-:S04]  /*0c00*/  IADD3 R7, P0, PT, R0, R4, RZ ;  /* 0x0000000400077210 */ /* 0x000fc80007f1e0ff */
[C---:B------:R-:W-:Y:S01]  /*0c10*/  LEA.HI.X.SX32 R8, R0.reuse, R21, 0x1, P0 ;  /* 0x0000001500087211 */ /* 0x040fe200000f0eff */
[----:B------:R-:W-:Y:S01]  /*0c20*/  VIADD R0, R0, 0x80 ;  /* 0x0000008000007836 */ /* 0x000fe20000000000 */
[----:B---3--:R-:W-:-:S04]  /*0c30*/  LEA R6, P0, R7, UR4, 0x2 ;  /* 0x0000000407067c11 */ /* 0x008fc8000f8010ff */
[----:B------:R-:W-:-:S05]  /*0c40*/  LEA.HI.X R7, R7, UR5, R8, 0x2, P0 ;  /* 0x0000000507077c11 */ /* 0x000fca00080f1408 */
[----:B--2---:R3:W-:Y:S04]  /*0c50*/  STG.E desc[UR6][R6.64], R9 ;  /* 0x0000000906007986 */ /* 0x0047e8000c101906 */
[----:B----4-:R3:W-:Y:S04]  /*0c60*/  STG.E desc[UR6][R6.64+0x80], R11 ;  /* 0x0000800b06007986 */ /* 0x0107e8000c101906 */
[----:B-----5:R3:W-:Y:S04]  /*0c70*/  STG.E desc[UR6][R6.64+0x100], R13 ;  /* 0x0001000d06007986 */ /* 0x0207e8000c101906 */
[----:B------:R3:W-:Y:S02]  /*0c80*/  STG.E desc[UR6][R6.64+0x180], R15 ;  /* 0x0001800f06007986 */ /* 0x0007e4000c101906 */
.L_x_56:
[----:B------:R-:W-:Y:S05]  /*0c90*/  BSYNC.RECONVERGENT B0 ;  /* 0x0000000000007941 */ /* 0x000fea0003800200 */
.L_x_55:
[----:B------:R-:W-:Y:S05]  /*0ca0*/  @!P1 EXIT ;  /* 0x000000000000994d */ /* 0x000fea0003800000 */
[----:B------:R-:W-:Y:S01]  /*0cb0*/  ISETP.NE.AND P1, PT, R16, 0x1, PT ;  /* 0x000000011000780c */ /* 0x000fe20003f25270 */
[----:B------:R-:W-:Y:S01]  /*0cc0*/  BSSY.RECONVERGENT B0, `(.L_x_57) ;  /* 0x000000f000007945 */ /* 0x000fe20003800200 */
[----:B------:R-:W-:-:S11]  /*0cd0*/  LOP3.LUT P0, RZ, R23, 0x20, RZ, 0xc0, !PT ;  /* 0x0000002017ff7812 */ /* 0x000fd6000780c0ff */
[----:B------:R-:W-:Y:S05]  /*0ce0*/  @!P1 BRA `(.L_x_58) ;  /* 0x0000000000309947 */ /* 0x000fea0003800000 */
[----:B-1----:R-:W1:Y:S01]  /*0cf0*/  LDC.64 R2, c[0x0][0x380] ;  /* 0x0000e000ff027b82 */ /* 0x002e620000000a00 */
[----:B------:R-:W4:Y:S01]  /*0d00*/  LDCU.64 UR4, c[0x0][0x3a0] ;  /* 0x00007400ff0477ac */ /* 0x000f220008000a00 */
[----:B-1----:R-:W-:-:S05]  /*0d10*/  IMAD.WIDE R2, R0, 0x4, R2 ;  /* 0x0000000400027825 */ /* 0x002fca00078e0202 */
[----:B0-23--:R-:W2:Y:S04]  /*0d20*/  LDG.E.CONSTANT R9, desc[UR6][R2.64] ;  /* 0x0000000602097981 */ /* 0x00dea8000c1e9900 */
[----:B------:R-:W3:Y:S01]  /*0d30*/  LDG.E.CONSTANT R11, desc[UR6][R2.64+0x80] ;  /* 0x00008006020b7981 */ /* 0x000ee2000c1e9900 */
[----:B------:R-:W-:-:S04]  /*0d40*/  IADD3 R7, P1, PT, R0, R4, RZ ;  /* 0x0000000400077210 */ /* 0x000fc80007f3e0ff */
[C---:B------:R-:W-:Y:S01]  /*0d50*/  LEA.HI.X.SX32 R8, R0.reuse, R21, 0x1, P1 ;  /* 0x0000001500087211 */ /* 0x040fe200008f0eff */
[----:B------:R-:W-:Y:S01]  /*0d60*/  VIADD R0, R0, 0x40 ;  /* 0x0000004000007836 */ /* 0x000fe20000000000 */
[----:B----4-:R-:W-:-:S04]  /*0d70*/  LEA R6, P1, R7, UR4, 0x2 ;  /* 0x0000000407067c11 */ /* 0x010fc8000f8210ff */
[----:B------:R-:W-:-:S05]  /*0d80*/  LEA.HI.X R7, R7, UR5, R8, 0x2, P1 ;  /* 0x0000000507077c11 */ /* 0x000fca00088f1408 */
[----:B--2---:R4:W-:Y:S04]  /*0d90*/  STG.E desc[UR6][R6.64], R9 ;  /* 0x0000000906007986 */ /* 0x0049e8000c101906 */
[----:B---3--:R4:W-:Y:S02]  /*0da0*/  STG.E desc[UR6][R6.64+0x80], R11 ;  /* 0x0000800b06007986 */ /* 0x0089e4000c101906 */
.L_x_58:
[----:B------:R-:W-:Y:S05]  /*0db0*/  BSYNC.RECONVERGENT B0 ;  /* 0x0000000000007941 */ /* 0x000fea0003800200 */
.L_x_57:
[----:B------:R-:W-:Y:S05]  /*0dc0*/  @P0 EXIT ;  /* 0x000000000000094d */ /* 0x000fea0003800000 */
[----:B-1----:R-:W1:Y:S01]  /*0dd0*/  LDC.64 R2, c[0x0][0x380] ;  /* 0x0000e000ff027b82 */ /* 0x002e620000000a00 */
[----:B------:R-:W5:Y:S01]  /*0de0*/  LDCU.64 UR4, c[0x0][0x3a0] ;  /* 0x00007400ff0477ac */ /* 0x000f620008000a00 */
[----:B-1----:R-:W-:-:S06]  /*0df0*/  IMAD.WIDE R2, R0, 0x4, R2 ;  /* 0x0000000400027825 */ /* 0x002fcc00078e0202 */
[----:B------:R-:W2:Y:S01]  /*0e00*/  LDG.E.CONSTANT R3, desc[UR6][R2.64] ;  /* 0x0000000602037981 */ /* 0x000ea2000c1e9900 */
[----:B------:R-:W-:-:S04]  /*0e10*/  IADD3 R5, P0, PT, R0, R4, RZ ;  /* 0x0000000400057210 */ /* 0x000fc80007f1e0ff */
[----:B------:R-:W-:Y:S02]  /*0e20*/  LEA.HI.X.SX32 R0, R0, R21, 0x1, P0 ;  /* 0x0000001500007211 */ /* 0x000fe400000f0eff */
[----:B-----5:R-:W-:-:S04]  /*0e30*/  LEA R4, P0, R5, UR4, 0x2 ;  /* 0x0000000405047c11 */ /* 0x020fc8000f8010ff */
[----:B------:R-:W-:-:S05]  /*0e40*/  LEA.HI.X R5, R5, UR5, R0, 0x2, P0 ;  /* 0x0000000505057c11 */ /* 0x000fca00080f1400 */
[----:B--2---:R-:W-:Y:S01]  /*0e50*/  STG.E desc[UR6][R4.64], R3 ;  /* 0x0000000304007986 */ /* 0x004fe2000c101906 */
[----:B------:R-:W-:Y:S05]  /*0e60*/  EXIT ;  /* 0x000000000000794d */ /* 0x000fea0003800000 */
.L_x_51:
[----:B------:R-:W-:-:S13]  /*0e70*/  ISETP.GT.AND P0, PT, R2, R7, PT ;  /* 0x000000070200720c */ /* 0x000fda0003f04270 */
[----:B------:R-:W-:Y:S05]  /*0e80*/  @P0 EXIT ;  /* 0x000000000000094d */ /* 0x000fea0003800000 */
[----:B------:R-:W-:Y:S01]  /*0e90*/  ISETP.NE.AND P0, PT, R23, RZ, PT ;  /* 0x000000ff1700720c */ /* 0x000fe20003f05270 */
[----:B------:R-:W-:Y:S01]  /*0ea0*/  VIADD R0, R3, 0xffffffff ;  /* 0xffffffff03007836 */ /* 0x000fe20000000000 */
[----:B------:R-:W-:Y:S01]  /*0eb0*/  BSSY.RECONVERGENT B0, `(.L_x_59) ;  /* 0x0000049000007945 */ /* 0x000fe20003800200 */
[----:B012---:R-:W-:-:S03]  /*0ec0*/  HFMA2 R9, -RZ, RZ, 0, 0 ;  /* 0x00000000ff097431 */ /* 0x007fc600000001ff */
[----:B------:R-:W-:-:S07]  /*0ed0*/  SHF.R.U32.HI R0, RZ, 0x1, R0 ;  /* 0x00000001ff007819 */ /* 0x000fce0000011600 */
[----:B------:R-:W-:Y:S05]  /*0ee0*/  @P0 BRA `(.L_x_60) ;  /* 0x0000000400140947 */ /* 0x000fea0003800000 */
[----:B------:R-:W0:Y:S02]  /*0ef0*/  LDC.64 R6, c[0x0][0x380] ;  /* 0x0000e000ff067b82 */ /* 0x000e240000000a00 */
[----:B0-----:R-:W-:-:S05]  /*0f00*/  IMAD.WIDE R6, R14, 0x4, R6 ;  /* 0x000000040e067825 */ /* 0x001fca00078e0206 */
[----:B------:R0:W5:Y:S01]  /*0f10*/  LDG.E.CONSTANT R15, desc[UR6][R6.64] ;  /* 0x00000006060f7981 */ /* 0x000162000c1e9900 */
[----:B------:R-:W-:Y:S01]  /*0f20*/  VIADD R13, R14, 0x1 ;  /* 0x000000010e0d7836 */ /* 0x000fe20000000000 */
[----:B------:R-:W-:Y:S04]  /*0f30*/  BSSY.RECONVERGENT B1, `(.L_x_61) ;  /* 0x000003f000017945 */ /* 0x000fe80003800200 */
[----:B------:R-:W-:-:S13]  /*0f40*/  ISETP.GE.AND P0, PT, R13, R12, PT ;  /* 0x0000000c0d00720c */ /* 0x000fda0003f06270 */
[----:B0-----:R-:W-:Y:S05]  /*0f50*/  @P0 BRA `(.L_x_62) ;  /* 0x0000000000f00947 */ /* 0x001fea0003800000 */
[C---:B------:R-:W-:Y:S01]  /*0f60*/  LOP3.LUT R6, R3.reuse, 0x3, RZ, 0xc0, !PT ;  /* 0x0000000303067812 */ /* 0x040fe200078ec0ff */
[----:B------:R-:W-:Y:S01]  /*0f70*/  VIADD R7, R3, 0xfffffffd ;  /* 0xfffffffd03077836 */ /* 0x000fe20000000000 */
[----:B------:R-:W-:Y:S01]  /*0f80*/  BSSY.RECONVERGENT B2, `(.L_x_63) ;  /* 0x0000015000027945 */ /* 0x000fe20003800200 */
[----:B------:R-:W-:Y:S01]  /*0f90*/  IMAD.IADD R14, R0, 0x1, R14 ;  /* 0x00000001000e7824 */ /* 0x000fe200078e020e */
[----:B------:R-:W-:Y:S02]  /*0fa0*/  ISETP.NE.AND P0, PT, R6, 0x2, PT ;  /* 0x000000020600780c */ /* 0x000fe40003f05270 */
[----:B------:R-:W-:-:S11]  /*0fb0*/  ISETP.GE.U32.AND P1, PT, R7, 0x3, PT ;  /* 0x000000030700780c */ /* 0x000fd60003f26070 */
[----:B------:R-:W-:Y:S05]  /*0fc0*/  @!P0 BRA `(.L_x_64) ;  /* 0x0000000000408947 */ /* 0x000fea0003800000 */
[----:B------:R-:W0:Y:S01]  /*0fd0*/  LDC.64 R6, c[0x0][0x380] ;  /* 0x0000e000ff067b82 */ /* 0x000e220000000a00 */
[----:B------:R-:W-:-:S07]  /*0fe0*/  MOV R16, RZ ;  /* 0x000000ff00107202 */ /* 0x000fce0000000f00 */
.L_x_65:
[C---:B------:R-:W-:Y:S01]  /*0ff0*/  ISETP.GE.AND P0, PT, R13.reuse, R14, PT ;  /* 0x0000000e0d00720c */ /* 0x040fe20003f06270 */
[----:B0-----:R-:W-:-:S05]  /*1000*/  IMAD.WIDE R8, R13, 0x4, R6 ;  /* 0x000000040d087825 */ /* 0x001fca00078e0206 */
[----:B------:R-:W2:Y:S07]  /*1010*/  LDG.E.CONSTANT R18, desc[UR6][R8.64] ;  /* 0x0000000608127981 */ /* 0x000eae000c1e9900 */
[----:B------:R-:W-:-:S04]  /*1020*/  @P0 IMAD.IADD R11, R13, 0x1, -R0 ;  /* 0x000000010d0b0824 */ /* 0x000fc800078e0a00 */
[----:B------:R-:W-:-:S06]  /*1030*/  @P0 IMAD.WIDE R10, R11, 0x4, R6 ;  /* 0x000000040b0a0825 */ /* 0x000fcc00078e0206 */
[----:B------:R-:W2:Y:S01]  /*1040*/  @P0 LDG.E.CONSTANT R11, desc[UR6][R10.64] ;  /* 0x000000060a0b0981 */ /* 0x000ea2000c1e9900 */
[----:B------:R-:W-:-:S05]  /*1050*/  VIADD R16, R16, 0x1 ;  /* 0x0000000110107836 */ /* 0x000fca0000000000 */
[----:B------:R-:W-:Y:S01]  /*1060*/  LOP3.LUT R17, R16, 0x3, R3, 0x78, !PT ;  /* 0x0000000310117812 */ /* 0x000fe200078e7803 */
[----:B------:R-:W-:Y:S02]  /*1070*/  VIADD R13, R13, 0x1 ;  /* 0x000000010d0d7836 */ /* 0x000fe40000000000 */
[----:B--2---:R-:W-:Y:S01]  /*1080*/  @P0 FFMA R18, R18, 2, -R11 ;  /* 0x4000000012120823 */ /* 0x004fe2000000080b */
[----:B------:R-:W-:-:S03]  /*1090*/  ISETP.NE.AND P0, PT, R17, 0x2, PT ;  /* 0x000000021100780c */ /* 0x000fc60003f05270 */
[----:B-----5:R-:W-:-:S04]  /*10a0*/  FADD R18, R18, -R15 ;  /* 0x8000000f12127221 */ /* 0x020fc80000000000 */
[----:B------:R-:W-:-:S06]  /*10b0*/  FFMA R15, R18, R22, R15 ;  /* 0x00000016120f7223 */ /* 0x000fcc000000000f */
[----:B------:R-:W-:Y:S05]  /*10c0*/  @P0 BRA `(.L_x_65) ;  /* 0xfffffffc00c80947 */ /* 0x000fea000383ffff */
.L_x_64:
[----:B------:R-:W-:Y:S05]  /*10d0*/  BSYNC.RECONVERGENT B2 ;  /* 0x0000000000027941 */ /* 0x000fea0003800200 */
.L_x_63:
[----:B------:R-:W-:Y:S05]  /*10e0*/  @!P1 BRA `(.L_x_62) ;  /* 0x00000000008c9947 */ /* 0x000fea0003800000 */
[----:B------:R-:W0:Y:S01]  /*10f0*/  LDC.64 R6, c[0x0][0x380] ;  /* 0x0000e000ff067b82 */ /* 0x000e220000000a00 */
[----:B------:R-:W-:-:S07]  /*1100*/  IADD3 R3, PT, PT, R13, -R0, RZ ;  /* 0x800000000d037210 */ /* 0x000fce0007ffe0ff */
.L_x_66:
[C---:B------:R-:W-:Y:S01]  /*1110*/  ISETP.GE.AND P0, PT, R13.reuse, R14, PT ;  /* 0x0000000e0d00720c */ /* 0x040fe20003f06270 */
[C---:B------:R-:W-:Y:S02]  /*1120*/  VIADD R17, R13.reuse, 0x1 ;  /* 0x000000010d117836 */ /* 0x040fe40000000000 */
[----:B0-----:R-:W-:-:S03]  /*1130*/  IMAD.WIDE R8, R13, 0x4, R6 ;  /* 0x000000040d087825 */ /* 0x001fc600078e0206 */
[-C--:B------:R-:W-:Y:S01]  /*1140*/  ISETP.GE.AND P1, PT, R17, R14.reuse, PT ;  /* 0x0000000e1100720c */ /* 0x080fe20003f26270 */
[----:B------:R-:W-:Y:S01]  /*1150*/  IMAD.WIDE R10, R3, 0x4, R6 ;  /* 0x00000004030a7825 */ /* 0x000fe200078e0206 */
[----:B------:R-:W2:Y:S03]  /*1160*/  LDG.E.CONSTANT R26, desc[UR6][R8.64] ;  /* 0x00000006081a7981 */ /* 0x000ea6000c1e9900 */
[----:B------:R-:W-:Y:S01]  /*1170*/  VIADD R17, R13, 0x2 ;  /* 0x000000020d117836 */ /* 0x000fe20000000000 */
[----:B------:R-:W3:Y:S04]  /*1180*/  LDG.E.CONSTANT R16, desc[UR6][R8.64+0x4] ;  /* 0x0000040608107981 */ /* 0x000ee8000c1e9900 */
[----:B------:R-:W2:Y:S01]  /*1190*/  @P0 LDG.E.CONSTANT R25, desc[UR6][R10.64] ;  /* 0x000000060a190981 */ /* 0x000ea2000c1e9900 */
[----:B------:R-:W-:Y:S01]  /*11a0*/  ISETP.GE.AND P2, PT, R17, R14, PT ;  /* 0x0000000e1100720c */ /* 0x000fe20003f46270 */
[----:B------:R-:W-:-:S02]  /*11b0*/  VIADD R17, R13, 0x3 ;  /* 0x000000030d117836 */ /* 0x000fc40000000000 */
[----:B------:R-:W3:Y:S03]  /*11c0*/  @P1 LDG.E.CONSTANT R19, desc[UR6][R10.64+0x4] ;  /* 0x000004060a131981 */ /* 0x000ee6000c1e9900 */
[----:B------:R-:W-:Y:S01]  /*11d0*/  ISETP.GE.AND P3, PT, R17, R14, PT ;  /* 0x0000000e1100720c */ /* 0x000fe20003f66270 */
[----:B------:R-:W4:Y:S04]  /*11e0*/  LDG.E.CONSTANT R18, desc[UR6][R8.64+0x8] ;  /* 0x0000080608127981 */ /* 0x000f28000c1e9900 */
[----:B------:R-:W4:Y:S04]  /*11f0*/  LDG.E.CONSTANT R24, desc[UR6][R8.64+0xc] ;  /* 0x00000c0608187981 */ /* 0x000f28000c1e9900 */
[----:B------:R-:W4:Y:S04]  /*1200*/  @P2 LDG.E.CONSTANT R17, desc[UR6][R10.64+0x8] ;  /* 0x000008060a112981 */ /* 0x000f28000c1e9900 */
[----:B------:R-:W4:Y:S01]  /*1210*/  @P3 LDG.E.CONSTANT R27, desc[UR6][R10.64+0xc] ;  /* 0x00000c060a1b3981 */ /* 0x000f22000c1e9900 */
[----:B------:R-:W-:Y:S01]  /*1220*/  IADD3 R13, PT, PT, R13, 0x4, RZ ;  /* 0x000000040d0d7810 */ /* 0x000fe20007ffe0ff */
[----:B------:R-:W-:-:S02]  /*1230*/  VIADD R3, R3, 0x4 ;  /* 0x0000000403037836 */ /* 0x000fc40000000000 */
[----:B--2---:R-:W-:-:S04]  /*1240*/  @P0 FFMA R26, R26, 2, -R25 ;  /* 0x400000001a1a0823 */ /* 0x004fc80000000819 */
[----:B-----5:R-:W-:Y:S01]  /*1250*/  FADD R26, R26, -R15 ;  /* 0x8000000f1a1a7221 */ /* 0x020fe20000000000 */
[----:B---3--:R-:W-:-:S03]  /*1260*/  @P1 FFMA R16, R16, 2, -R19 ;  /* 0x4000000010101823 */ /* 0x008fc60000000813 */
[----:B------:R-:W-:-:S04]  /*1270*/  FFMA R26, R26, R22, R15 ;  /* 0x000000161a1a7223 */ /* 0x000fc8000000000f */
[----:B------:R-:W-:Y:S01]  /*1280*/  FADD R15, -R26, R16 ;  /* 0x000000101a0f7221 */ /* 0x000fe20000000100 */
[----:B------:R-:W-:-:S03]  /*1290*/  ISETP.NE.AND P0, PT, R13, R12, PT ;  /* 0x0000000c0d00720c */ /* 0x000fc60003f05270 */
[----:B------:R-:W-:Y:S01]  /*12a0*/  FFMA R26, R15, R22, R26 ;  /* 0x000000160f1a7223 */ /* 0x000fe2000000001a */
[----:B----4-:R-:W-:-:S04]  /*12b0*/  @P2 FFMA R18, R18, 2, -R17 ;  /* 0x4000000012122823 */ /* 0x010fc80000000811 */
[----:B------:R-:W-:Y:S01]  /*12c0*/  FADD R15, -R26, R18 ;  /* 0x000000121a0f7221 */ /* 0x000fe20000000100 */
[----:B------:R-:W-:-:S03]  /*12d0*/  @P3 FFMA R24, R24, 2, -R27 ;  /* 0x4000000018183823 */ /* 0x000fc6000000081b */
[----:B------:R-:W-:-:S04]  /*12e0*/  FFMA R26, R15, R22, R26 ;  /* 0x000000160f1a7223 */ /* 0x000fc8000000001a */
[----:B------:R-:W-:-:S04]  /*12f0*/  FADD R15, -R26, R24 ;  /* 0x000000181a0f7221 */ /* 0x000fc80000000100 */
[----:B------:R-:W-:Y:S01]  /*1300*/  FFMA R15, R15, R22, R26 ;  /* 0x000000160f0f7223 */ /* 0x000fe2000000001a */
[----:B------:R-:W-:Y:S06]  /*1310*/  @P0 BRA `(.L_x_66) ;  /* 0xfffffffc007c0947 */ /* 0x000fec000383ffff */
.L_x_62:
[----:B------:R-:W-:Y:S05]  /*1320*/  BSYNC.RECONVERGENT B1 ;  /* 0x0000000000017941 */ /* 0x000fea0003800200 */
.L_x_61:
[----:B-----5:R-:W-:-:S07]  /*1330*/  IMAD.MOV.U32 R9, RZ, RZ, R15 ;  /* 0x000000ffff097224 */ /* 0x020fce00078e000f */
.L_x_60:
[----:B------:R-:W-:Y:S05]  /*1340*/  BSYNC.RECONVERGENT B0 ;  /* 0x0000000000007941 */ /* 0x000fea0003800200 */
.L_x_59:
[----:B------:R-:W-:-:S03]  /*1350*/  UMOV UR4, 0xffffffff ;  /* 0xffffffff00047882 */ /* 0x000fc60000000000 */
[----:B------:R-:W-:Y:S05]  /*1360*/  BRA.DIV UR4, `(.L_x_67) ;  /* 0x0000000a04ec7947 */ /* 0x000fea000b800000 */
[----:B------:R0:W1:Y:S02]  /*1370*/  SHFL.IDX PT, R6, R9, RZ, 0x1f ;  /* 0x00001fff09067589 */ /* 0x00006400000e0000 */
.L_x_74:
[----:B------:R-:W2:Y:S01]  /*1380*/  LDC R13, c[0x0][0x390] ;  /* 0x0000e400ff0d7b82 */ /* 0x000ea20000000800 */
[----:B------:R-:W-:Y:S01]  /*1390*/  VIADD R10, R12, 0x20 ;  /* 0x000000200c0a7836 */ /* 0x000fe20000000000 */
[----:B------:R-:W-:Y:S01]  /*13a0*/  BSSY B0, `(.L_x_68) ;  /* 0x0000046000007945 */ /* 0x000fe20003800000 */
[----:B-1----:R-:W-:-:S03]  /*13b0*/  IMAD.MOV.U32 R26, RZ, RZ, R6 ;  /* 0x000000ffff1a7224 */ /* 0x002fc600078e0006 */
[----:B--2---:R-:W-:-:S04]  /*13c0*/  VIMNMX R3, PT, PT, R10, R13, !PT ;  /* 0x0000000d0a037248 */ /* 0x004fc80007fe0100 */
[----:B------:R-:W-:-:S04]  /*13d0*/  IADD3 R3, PT, PT, R3, -R2, RZ ;  /* 0x8000000203037210 */ /* 0x000fc80007ffe0ff */
[----:B------:R-:W-:-:S13]  /*13e0*/  LOP3.LUT P0, RZ, R3, 0x20, RZ, 0xc0, !PT ;  /* 0x0000002003ff7812 */ /* 0x000fda000780c0ff */
[----:B------:R-:W-:Y:S05]  /*13f0*/  @P0 BRA `(.L_x_69) ;  /* 0x0000000400000947 */ /* 0x000fea0003800000 */
[----:B------:R-:W-:-:S05]  /*1400*/  IMAD.IADD R6, R23, 0x1, R12 ;  /* 0x0000000117067824 */ /* 0x000fca00078e020c */
[----:B------:R-:W-:-:S13]  /*1410*/  ISETP.GE.AND P0, PT, R6, R13, PT ;  /* 0x0000000d0600720c */ /* 0x000fda0003f06270 */
[----:B------:R-:W1:Y:S01]  /*1420*/  @!P0 LDC.64 R6, c[0x0][0x380] ;  /* 0x0000e000ff068b82 */ /* 0x000e620000000a00 */
[----:B0-----:R-:W-:-:S04]  /*1430*/  @!P0 IADD3 R9, P1, PT, R23, R2, RZ ;  /* 0x0000000217098210 */ /* 0x001fc80007f3e0ff */
[----:B------:R-:W-:Y:S02]  /*1440*/  @!P0 LEA.HI.X.SX32 R16, R2, RZ, 0x1, P1 ;  /* 0x000000ff02108211 */ /* 0x000fe400008f0eff */
[----:B------:R-:W-:-:S04]  /*1450*/  @!P0 IADD3 R11, P2, PT, -R0, R9, RZ ;  /* 0x00000009000b8210 */ /* 0x000fc80007f5e1ff */
[----:B------:R-:W-:Y:S02]  /*1460*/  @!P0 IADD3.X R14, PT, PT, R16, -0x1, RZ, P2, !PT ;  /* 0xffffffff100e8810 */ /* 0x000fe400017fe4ff */
[-C--:B-1----:R-:W-:Y:S02]  /*1470*/  @!P0 LEA R8, P1, R9, R6.reuse, 0x2 ;  /* 0x0000000609088211 */ /* 0x082fe400078210ff */
[----:B------:R-:W-:Y:S02]  /*1480*/  @!P0 LEA R6, P2, R11, R6, 0x2 ;  /* 0x000000060b068211 */ /* 0x000fe400078410ff */
[-C--:B------:R-:W-:Y:S02]  /*1490*/  @!P0 LEA.HI.X R9, R9, R7.reuse, R16, 0x2, P1 ;  /* 0x0000000709098211 */ /* 0x080fe400008f1410 */
[----:B------:R-:W-:-:S03]  /*14a0*/  @!P0 LEA.HI.X R7, R11, R7, R14, 0x2, P2 ;  /* 0x000000070b078211 */ /* 0x000fc600010f140e */
[----:B------:R-:W2:Y:S04]  /*14b0*/  @!P0 LDG.E.CONSTANT R8, desc[UR6][R8.64+-0x4] ;  /* 0xfffffc0608088981 */ /* 0x000ea8000c1e9900 */
[----:B------:R-:W2:Y:S01]  /*14c0*/  @!P0 LDG.E.CONSTANT R7, desc[UR6][R6.64+-0x4] ;  /* 0xfffffc0606078981 */ /* 0x000ea2000c1e9900 */
[----:B------:R-:W-:Y:S01]  /*14d0*/  HFMA2 R11, -RZ, RZ, 1.875, 0 ;  /* 0x3f800000ff0b7431 */ /* 0x000fe200000001ff */
[----:B------:R-:W-:Y:S01]  /*14e0*/  UMOV UR4, 0xffffffff ;  /* 0xffffffff00047882 */ /* 0x000fe20000000000 */
[----:B------:R-:W-:Y:S01]  /*14f0*/  IMAD.MOV.U32 R14, RZ, RZ, RZ ;  /* 0x000000ffff0e7224 */ /* 0x000fe200078e00ff */
[----:B------:R-:W-:Y:S01]  /*1500*/  ISETP.NE.AND P1, PT, R23, RZ, PT ;  /* 0x000000ff1700720c */ /* 0x000fe20003f25270 */
[----:B------:R-:W-:Y:S02]  /*1510*/  @!P0 IMAD.MOV.U32 R11, RZ, RZ, R20 ;  /* 0x000000ffff0b8224 */ /* 0x000fe400078e0014 */
[----:B--2---:R-:W-:-:S04]  /*1520*/  @!P0 FFMA R15, R8, 2, -R7 ;  /* 0x40000000080f8823 */ /* 0x004fc80000000807 */
[----:B------:R-:W-:Y:S01]  /*1530*/  @!P0 FMUL R14, R15, R22 ;  /* 0x000000160f0e8220 */ /* 0x000fe20000400000 */
[----:B------:R-:W-:Y:S06]  /*1540*/  BRA.DIV UR4, `(.L_x_70) ;  /* 0x0000000a04947947 */ /* 0x000fec000b800000 */
[----:B------:R-:W0:Y:S01]  /*1550*/  SHFL.UP PT, R29, R14, 0x1, RZ ;  /* 0x042000000e1d7989 */ /* 0x000e2200000e00ff */
[----:B------:R-:W-:-:S03]  /*1560*/  @!P0 IADD3 R9, P2, P3, R4, R2, R23 ;  /* 0x0000000204098210 */ /* 0x000fc60007b5e017 */
[----:B------:R-:W1:Y:S01]  /*1570*/  SHFL.UP PT, R6, R11, 0x1, RZ ;  /* 0x042000000b067989 */ /* 0x000e6200000e00ff */
[-C--:B0-----:R-:W-:Y:S01]  /*1580*/  FFMA R29, R29, R11.reuse, R14 ;  /* 0x0000000b1d1d7223 */ /* 0x081fe2000000000e */
[----:B-1----:R-:W-:-:S04]  /*1590*/  @P1 FMUL R11, R6, R11 ;  /* 0x0000000b060b1220 */ /* 0x002fc80000400000 */
[----:B------:R-:W-:Y:S02]  /*15a0*/  FSEL R8, R14, R29, !P1 ;  /* 0x0000001d0e087208 */ /* 0x000fe40004800000 */
[----:B------:R-:W-:Y:S01]  /*15b0*/  ISETP.GE.U32.AND P1, PT, R23, 0x2, PT ;  /* 0x000000021700780c */ /* 0x000fe20003f26070 */
[----:B------:R-:W-:Y:S04]  /*15c0*/  SHFL.UP PT, R6, R11, 0x2, RZ ;  /* 0x044000000b067989 */ /* 0x000fe800000e00ff */
[----:B------:R-:W0:Y:S02]  /*15d0*/  SHFL.UP PT, R29, R8, 0x2, RZ ;  /* 0x04400000081d7989 */ /* 0x000e2400000e00ff */
[----:B0-----:R-:W-:-:S06]  /*15e0*/  FFMA R29, R11, R29, R8 ;  /* 0x0000001d0b1d7223 */ /* 0x001fcc0000000008 */
[----:B------:R-:W-:Y:S01]  /*15f0*/  @P1 FMUL R11, R11, R6 ;  /* 0x000000060b0b1220 */ /* 0x000fe20000400000 */
[----:B------:R-:W-:-:S04]  /*1600*/  FSEL R24, R8, R29, !P1 ;  /* 0x0000001d08187208 */ /* 0x000fc80004800000 */
[----:B------:R-:W-:Y:S01]  /*1610*/  SHFL.UP PT, R6, R11, 0x4, RZ ;  /* 0x048000000b067989 */ /* 0x000fe200000e00ff */
[----:B------:R-:W-:-:S03]  /*1620*/  ISETP.GE.U32.AND P1, PT, R23, 0x4, PT ;  /* 0x000000041700780c */ /* 0x000fc60003f26070 */
[----:B------:R-:W0:Y:S02]  /*1630*/  SHFL.UP PT, R29, R24, 0x4, RZ ;  /* 0x04800000181d7989 */ /* 0x000e2400000e00ff */
[----:B0-----:R-:W-:-:S08]  /*1640*/  FFMA R29, R11, R29, R24 ;  /* 0x0000001d0b1d7223 */ /* 0x001fd00000000018 */
[----:B------:R-:W-:Y:S01]  /*1650*/  @P1 FMUL R11, R11, R6 ;  /* 0x000000060b0b1220 */ /* 0x000fe20000400000 */
[----:B------:R-:W-:-:S04]  /*1660*/  FSEL R28, R24, R29, !P1 ;  /* 0x0000001d181c7208 */ /* 0x000fc80004800000 */
[----:B------:R-:W-:Y:S01]  /*1670*/  SHFL.UP PT, R6, R11, 0x8, RZ ;  /* 0x050000000b067989 */ /* 0x000fe200000e00ff */
[----:B------:R-:W-:Y:S02]  /*1680*/  ISETP.GE.U32.AND P1, PT, R23, 0x8, PT ;  /* 0x000000081700780c */ /* 0x000fe40003f26070 */
[----:B------:R-:W-:Y:S01]  /*1690*/  @!P0 SHF.R.S32.HI R24, RZ, 0x1f, R2 ;  /* 0x0000001fff188819 */ /* 0x000fe20000011402 */
[----:B------:R-:W0:Y:S01]  /*16a0*/  SHFL.UP PT, R29, R28, 0x8, RZ ;  /* 0x050000001c1d7989 */ /* 0x000e2200000e00ff */
[----:B------:R-:W-:Y:S02]  /*16b0*/  IMAD.MOV R2, RZ, RZ, -R12 ;  /* 0x000000ffff027224 */ /* 0x000fe400078e0a0c */
[----:B------:R-:W-:-:S03]  /*16c0*/  @!P0 IADD3.X R12, PT, PT, R21, R24, RZ, P2, P3 ;  /* 0x00000018150c8210 */ /* 0x000fc600017e64ff */
[----:B------:R-:W-:Y:S01]  /*16d0*/  VIADDMNMX R2, R2, R13, 0x20, PT ;  /* 0x0000002002027446 */ /* 0x000fe2000380010d */
[----:B0-----:R-:W-:-:S03]  /*16e0*/  FFMA R29, R11, R29, R28 ;  /* 0x0000001d0b1d7223 */ /* 0x001fc6000000001c */
[----:B------:R-:W-:Y:S02]  /*16f0*/  @P1 FMUL R11, R11, R6 ;  /* 0x000000060b0b1220 */ /* 0x000fe40000400000 */
[----:B------:R-:W0:Y:S01]  /*1700*/  @!P0 LDC.64 R6, c[0x0][0x3a0] ;  /* 0x0000e800ff068b82 */ /* 0x000e220000000a00 */
[----:B------:R-:W-:Y:S02]  /*1710*/  FSEL R14, R28, R29, !P1 ;  /* 0x0000001d1c0e7208 */ /* 0x000fe40004800000 */
[----:B------:R-:W-:Y:S01]  /*1720*/  SHFL.UP PT, R8, R11, 0x10, RZ ;  /* 0x060000000b087989 */ /* 0x000fe200000e00ff */
[----:B------:R-:W-:Y:S01]  /*1730*/  ISETP.GE.U32.AND P1, PT, R23, 0x10, PT ;  /* 0x000000101700780c */ /* 0x000fe20003f26070 */
[----:B------:R-:W-:Y:S02]  /*1740*/  VIADD R28, R2, 0xffffffff ;  /* 0xffffffff021c7836 */ /* 0x000fe40000000000 */
[----:B------:R-:W1:Y:S01]  /*1750*/  SHFL.UP PT, R29, R14, 0x10, RZ ;  /* 0x060000000e1d7989 */ /* 0x000e6200000e00ff */
[----:B0-----:R-:W-:-:S04]  /*1760*/  @!P0 LEA R6, P2, R9, R6, 0x2 ;  /* 0x0000000609068211 */ /* 0x001fc800078410ff */
[----:B------:R-:W-:Y:S01]  /*1770*/  @!P0 LEA.HI.X R7, R9, R7, R12, 0x2, P2 ;  /* 0x0000000709078211 */ /* 0x000fe200010f140c */
[----:B-1----:R-:W-:-:S04]  /*1780*/  FFMA R29, R11, R29, R14 ;  /* 0x0000001d0b1d7223 */ /* 0x002fc8000000000e */
[----:B------:R-:W-:Y:S01]  /*1790*/  @P1 FMUL R11, R11, R8 ;  /* 0x000000080b0b1220 */ /* 0x000fe20000400000 */
[----:B------:R-:W-:-:S05]  /*17a0*/  FSEL R29, R14, R29, !P1 ;  /* 0x0000001d0e1d7208 */ /* 0x000fca0004800000 */
[----:B------:R-:W-:-:S05]  /*17b0*/  FFMA R9, R26, R11, R29 ;  /* 0x0000000b1a097223 */ /* 0x000fca000000001d */
[----:B------:R0:W1:Y:S04]  /*17c0*/  SHFL.IDX PT, R2, R9, R28, 0x1f ;  /* 0x00001f1c09027589 */ /* 0x00006800000e0000 */
[----:B------:R0:W-:Y:S02]  /*17d0*/  @!P0 STG.E desc[UR6][R6.64+-0x4], R9 ;  /* 0xfffffc0906008986 */ /* 0x0001e4000c101906 */
.L_x_87:
[----:B-1----:R-:W-:Y:S01]  /*17e0*/  MOV R26, R2 ;  /* 0x00000002001a7202 */ /* 0x002fe20000000f00 */
[----:B------:R-:W-:-:S07]  /*17f0*/  IMAD.MOV.U32 R12, RZ, RZ, R10 ;  /* 0x000000ffff0c7224 */ /* 0x000fce00078e000a */
.L_x_69:
[----:B------:R-:W-:Y:S05]  /*1800*/  BSYNC B0 ;  /* 0x0000000000007941 */ /* 0x000fea0003800000 */
.L_x_68:
[----:B------:R-:W-:-:S13]  /*1810*/  ISETP.GE.U32.AND P0, PT, R3, 0x20, PT ;  /* 0x000000200300780c */ /* 0x000fda0003f06070 */
[----:B------:R-:W-:Y:S05]  /*1820*/  @!P0 EXIT ;  /* 0x000000000000894d */ /* 0x000fea0003800000 */
[----:B------:R-:W1:Y:S01]  /*1830*/  LDC R14, c[0x0][0x390] ;  /* 0x0000e400ff0e7b82 */ /* 0x000e620000000800 */
[--C-:B------:R-:W-:Y:S02]  /*1840*/  IMAD.IADD R15, R23, 0x1, R12.reuse ;  /* 0x00000001170f7824 */ /* 0x100fe400078e020c */
[----:B------:R-:W-:Y:S01]  /*1850*/  IMAD.IADD R13, R13, 0x1, -R12 ;  /* 0x000000010d0d7824 */ /* 0x000fe200078e0a0c */
[----:B------:R-:W-:Y:S01]  /*1860*/  IADD3 R12, PT, PT, R12, 0x20, RZ ;  /* 0x000000200c0c7810 */ /* 0x000fe20007ffe0ff */
[----:B------:R-:W-:-:S03]  /*1870*/  IMAD.IADD R11, R15, 0x1, -R0 ;  /* 0x000000010f0b7824 */ /* 0x000fc600078e0a00 */
[----:B0-----:R-:W0:Y:S04]  /*1880*/  LDC.64 R6, c[0x0][0x380] ;  /* 0x0000e000ff067b82 */ /* 0x001e280000000a00 */
.L_x_72:
[C---:B-1----:R-:W-:Y:S01]  /*1890*/  ISETP.GE.AND P5, PT, R15.reuse, R14, PT ;  /* 0x0000000e0f00720c */ /* 0x042fe20003fa6270 */
[----:B0-----:R-:W-:-:S04]  /*18a0*/  IMAD.WIDE R2, R15, 0x4, R6 ;  /* 0x000000040f027825 */ /* 0x001fc800078e0206 */
[----:B------:R-:W-:Y:S01]  /*18b0*/  IMAD.WIDE R8, R11, 0x4, R6 ;  /* 0x000000040b087825 */ /* 0x000fe200078e0206 */
[----:B------:R-:W-:Y:S01]  /*18c0*/  UMOV UR4, 0xffffffff ;  /* 0xffffffff00047882 */ /* 0x000fe20000000000 */
[----:B------:R-:W-:-:S06]  /*18d0*/  P2R R27, PR, RZ, 0x20 ;  /* 0x00000020ff1b7803 */ /* 0x000fcc0000000000 */
[----:B------:R-:W2:Y:S04]  /*18e0*/  @!P5 LDG.E.CONSTANT R0, desc[UR6][R2.64] ;  /* 0x000000060200d981 */ /* 0x000ea8000c1e9900 */
[----:B------:R-:W2:Y:S01]  /*18f0*/  @!P5 LDG.E.CONSTANT R17, desc[UR6][R8.64] ;  /* 0x000000060811d981 */ /* 0x000ea2000c1e9900 */
[----:B------:R-:W-:Y:S01]  /*1900*/  IMAD.MOV.U32 R24, RZ, RZ, RZ ;  /* 0x000000ffff187224 */ /* 0x000fe200078e00ff */
[C---:B------:R-:W-:Y:S01]  /*1910*/  ISETP.GE.U32.AND P0, PT, R23.reuse, 0x10, PT ;  /* 0x000000101700780c */ /* 0x040fe20003f06070 */
[----:B------:R-:W-:Y:S01]  /*1920*/  IMAD.MOV.U32 R25, RZ, RZ, 0x3f800000 ;  /* 0x3f800000ff197424 */ /* 0x000fe200078e00ff */
[C---:B------:R-:W-:Y:S02]  /*1930*/  ISETP.GE.U32.AND P1, PT, R23.reuse, 0x8, PT ;  /* 0x000000081700780c */ /* 0x040fe40003f26070 */
[----:B------:R-:W-:-:S02]  /*1940*/  ISETP.GE.U32.AND P2, PT, R23, 0x4, PT ;  /* 0x000000041700780c */ /* 0x000fc40003f46070 */
[C---:B------:R-:W-:Y:S02]  /*1950*/  ISETP.GE.U32.AND P3, PT, R23.reuse, 0x2, PT ;  /* 0x000000021700780c */ /* 0x040fe40003f66070 */
[----:B------:R-:W-:Y:S02]  /*1960*/  ISETP.NE.AND P4, PT, R23, RZ, PT ;  /* 0x000000ff1700720c */ /* 0x000fe40003f85270 */
[----:B------:R-:W-:Y:S02]  /*1970*/  SHF.R.S32.HI R10, RZ, 0x1f, R15 ;  /* 0x0000001fff0a7819 */ /* 0x000fe4000001140f */
[----:B------:R-:W-:Y:S01]  /*1980*/  @!P5 MOV R25, R20 ;  /* 0x000000140019d202 */ /* 0x000fe20000000f00 */
[----:B--2---:R-:W-:-:S04]  /*1990*/  @!P5 FFMA R17, R0, 2, -R17 ;  /* 0x400000000011d823 */ /* 0x004fc80000000811 */
[----:B------:R-:W-:Y:S01]  /*19a0*/  @!P5 FMUL R24, R17, R22 ;  /* 0x000000161118d220 */ /* 0x000fe20000400000 */
[----:B------:R-:W-:Y:S06]  /*19b0*/  BRA.DIV UR4, `(.L_x_71) ;  /* 0x0000000a04ec7947 */ /* 0x000fec000b800000 */
[----:B------:R-:W-:Y:S01]  /*19c0*/  VIADD R17, R15, 0x20 ;  /* 0x000000200f117836 */ /* 0x000fe20000000000 */
[----:B------:R-:W0:Y:S01]  /*19d0*/  SHFL.UP PT, R29, R24, 0x1, RZ ;  /* 0x04200000181d7989 */ /* 0x000e2200000e00ff */
[----:B------:R-:W-:Y:S01]  /*19e0*/  IMAD.MOV.U32 R0, RZ, RZ, RZ ;  /* 0x000000ffff007224 */ /* 0x000fe200078e00ff */
[----:B------:R-:W-:Y:S01]  /*19f0*/  ISETP.NE.AND P6, PT, R27, RZ, PT ;  /* 0x000000ff1b00720c */ /* 0x000fe20003fc5270 */
[----:B------:R-:W1:Y:S01]  /*1a00*/  LDCU.64 UR4, c[0x0][0x3a0] ;  /* 0x00007400ff0477ac */ /* 0x000e620008000a00 */
[----:B------:R-:W-:-:S13]  /*1a10*/  ISETP.GE.AND P5, PT, R17, R14, PT ;  /* 0x0000000e1100720c */ /* 0x000fda0003fa6270 */
[----:B------:R2:W3:Y:S04]  /*1a20*/  @!P5 LDG.E.CONSTANT R2, desc[UR6][R2.64+0x80] ;  /* 0x000080060202d981 */ /* 0x0004e8000c1e9900 */
[----:B------:R4:W3:Y:S01]  /*1a30*/  @!P5 LDG.E.CONSTANT R9, desc[UR6][R8.64+0x80] ;  /* 0x000080060809d981 */ /* 0x0008e2000c1e9900 */
[----:B0-----:R-:W-:-:S03]  /*1a40*/  FFMA R29, R29, R25, R24 ;  /* 0x000000191d1d7223 */ /* 0x001fc60000000018 */
[----:B------:R-:W0:Y:S01]  /*1a50*/  SHFL.UP PT, R28, R25, 0x1, RZ ;  /* 0x04200000191c7989 */ /* 0x000e2200000e00ff */
[----:B--2---:R-:W-:Y:S01]  /*1a60*/  HFMA2 R3, -RZ, RZ, 1.875, 0 ;  /* 0x3f800000ff037431 */ /* 0x004fe200000001ff */
[----:B------:R-:W-:Y:S01]  /*1a70*/  FSEL R24, R24, R29, !P4 ;  /* 0x0000001d18187208 */ /* 0x000fe20006000000 */
[----:B------:R-:W-:-:S04]  /*1a80*/  @!P5 IMAD.MOV.U32 R3, RZ, RZ, R20 ;  /* 0x000000ffff03d224 */ /* 0x000fc800078e0014 */
[----:B------:R-:W2:Y:S04]  /*1a90*/  SHFL.UP PT, R29, R24, 0x2, RZ ;  /* 0x04400000181d7989 */ /* 0x000ea800000e00ff */
[----:B----4-:R-:W-:Y:S01]  /*1aa0*/  SHFL.UP PT, R8, R3, 0x1, RZ ;  /* 0x0420000003087989 */ /* 0x010fe200000e00ff */
[----:B0-----:R-:W-:-:S05]  /*1ab0*/  @P4 FMUL R25, R28, R25 ;  /* 0x000000191c194220 */ /* 0x001fca0000400000 */
[----:B------:R-:W0:Y:S01]  /*1ac0*/  SHFL.UP PT, R28, R25, 0x2, RZ ;  /* 0x04400000191c7989 */ /* 0x000e2200000e00ff */
[----:B--2---:R-:W-:-:S05]  /*1ad0*/  FFMA R29, R25, R29, R24 ;  /* 0x0000001d191d7223 */ /* 0x004fca0000000018 */
[----:B------:R-:W-:-:S05]  /*1ae0*/  FSEL R24, R24, R29, !P3 ;  /* 0x0000001d18187208 */ /* 0x000fca0005800000 */
[----:B------:R-:W2:Y:S01]  /*1af0*/  SHFL.UP PT, R29, R24, 0x4, RZ ;  /* 0x04800000181d7989 */ /* 0x000ea200000e00ff */
[----:B0-----:R-:W-:-:S04]  /*1b00*/  @P3 FMUL R25, R25, R28 ;  /* 0x0000001c19193220 */ /* 0x001fc80000400000 */
[----:B--2---:R-:W-:-:S05]  /*1b10*/  FFMA R29, R25, R29, R24 ;  /* 0x0000001d191d7223 */ /* 0x004fca0000000018 */
[----:B------:R-:W-:-:S05]  /*1b20*/  FSEL R28, R24, R29, !P2 ;  /* 0x0000001d181c7208 */ /* 0x000fca0005000000 */
[----:B------:R-:W-:Y:S01]  /*1b30*/  SHFL.UP PT, R29, R28, 0x8, RZ ;  /* 0x050000001c1d7989 */ /* 0x000fe200000e00ff */
[----:B---3--:R-:W-:-:S04]  /*1b40*/  @!P5 FFMA R17, R2, 2, -R9 ;  /* 0x400000000211d823 */ /* 0x008fc80000000809 */
[----:B------:R-:W-:-:S04]  /*1b50*/  @!P5 FMUL R17, R17, R22 ;  /* 0x000000161111d220 */ /* 0x000fc80000400000 */
[----:B------:R-:W-:-:S05]  /*1b60*/  @!P5 IMAD.MOV.U32 R0, RZ, RZ, R17 ;  /* 0x000000ffff00d224 */ /* 0x000fca00078e0011 */
[----:B------:R-:W0:Y:S02]  /*1b70*/  SHFL.UP PT, R27, R0, 0x1, RZ ;  /* 0x04200000001b7989 */ /* 0x000e2400000e00ff */
[-C--:B0-----:R-:W-:Y:S01]  /*1b80*/  FFMA R9, R27, R3.reuse, R0 ;  /* 0x000000031b097223 */ /* 0x081fe20000000000 */
[----:B------:R-:W-:-:S04]  /*1b90*/  @P4 FMUL R3, R8, R3 ;  /* 0x0000000308034220 */ /* 0x000fc80000400000 */
[----:B------:R-:W-:Y:S01]  /*1ba0*/  FSEL R9, R0, R9, !P4 ;  /* 0x0000000900097208 */ /* 0x000fe20006000000 */
[----:B------:R-:W-:Y:S04]  /*1bb0*/  SHFL.UP PT, R8, R3, 0x2, RZ ;  /* 0x0440000003087989 */ /* 0x000fe800000e00ff */
[----:B------:R-:W0:Y:S04]  /*1bc0*/  SHFL.UP PT, R27, R9, 0x2, RZ ;  /* 0x04400000091b7989 */ /* 0x000e2800000e00ff */
[----:B------:R-:W2:Y:S01]  /*1bd0*/  SHFL.UP PT, R0, R25, 0x4, RZ ;  /* 0x0480000019007989 */ /* 0x000ea200000e00ff */
[C---:B0-----:R-:W-:Y:S01]  /*1be0*/  FFMA R2, R3.reuse, R27, R9 ;  /* 0x0000001b03027223 */ /* 0x041fe20000000009 */
[----:B------:R-:W-:Y:S01]  /*1bf0*/  @P3 FMUL R3, R3, R8 ;  /* 0x0000000803033220 */ /* 0x000fe20000400000 */
[----:B--2---:R-:W-:-:S03]  /*1c00*/  @P2 FMUL R25, R25, R0 ;  /* 0x0000000019192220 */ /* 0x004fc60000400000 */
[----:B------:R-:W-:Y:S01]  /*1c10*/  FSEL R27, R9, R2, !P3 ;  /* 0x00000002091b7208 */ /* 0x000fe20005800000 */
[----:B------:R-:W-:Y:S01]  /*1c20*/  SHFL.UP PT, R8, R3, 0x4, RZ ;  /* 0x0480000003087989 */ /* 0x000fe200000e00ff */
[----:B------:R-:W-:-:S03]  /*1c30*/  FFMA R29, R25, R29, R28 ;  /* 0x0000001d191d7223 */ /* 0x000fc6000000001c */
[----:B------:R-:W0:Y:S02]  /*1c40*/  SHFL.UP PT, R9, R27, 0x4, RZ ;  /* 0x048000001b097989 */ /* 0x000e2400000e00ff */
[----:B------:R-:W-:Y:S02]  /*1c50*/  FSEL R24, R28, R29, !P1 ;  /* 0x0000001d1c187208 */ /* 0x000fe40004800000 */
[----:B------:R-:W2:Y:S04]  /*1c60*/  SHFL.UP PT, R0, R25, 0x8, RZ ;  /* 0x0500000019007989 */ /* 0x000ea800000e00ff */
[----:B------:R-:W3:Y:S01]  /*1c70*/  SHFL.UP PT, R29, R24, 0x10, RZ ;  /* 0x06000000181d7989 */ /* 0x000ee200000e00ff */
[C---:B0-----:R-:W-:Y:S01]  /*1c80*/  FFMA R2, R3.reuse, R9, R27 ;  /* 0x0000000903027223 */ /* 0x041fe2000000001b */
[----:B------:R-:W-:Y:S01]  /*1c90*/  @P2 FMUL R3, R3, R8 ;  /* 0x0000000803032220 */ /* 0x000fe20000400000 */
[----:B--2---:R-:W-:-:S03]  /*1ca0*/  @P1 FMUL R25, R25, R0 ;  /* 0x0000000019191220 */ /* 0x004fc60000400000 */
[----:B------:R-:W-:Y:S01]  /*1cb0*/  FSEL R9, R27, R2, !P2 ;  /* 0x000000021b097208 */ /* 0x000fe20005000000 */
[----:B------:R-:W-:Y:S01]  /*1cc0*/  SHFL.UP PT, R8, R3, 0x8, RZ ;  /* 0x0500000003087989 */ /* 0x000fe200000e00ff */
[----:B---3--:R-:W-:-:S03]  /*1cd0*/  FFMA R29, R25, R29, R24 ;  /* 0x0000001d191d7223 */ /* 0x008fc60000000018 */
[----:B------:R-:W0:Y:S02]  /*1ce0*/  SHFL.UP PT, R28, R9, 0x8, RZ ;  /* 0x05000000091c7989 */ /* 0x000e2400000e00ff */
[----:B------:R-:W-:Y:S02]  /*1cf0*/  FSEL R2, R24, R29, !P0 ;  /* 0x0000001d18027208 */ /* 0x000fe40004000000 */
[----:B------:R-:W2:Y:S01]  /*1d00*/  SHFL.UP PT, R0, R25, 0x10, RZ ;  /* 0x0600000019007989 */ /* 0x000ea200000e00ff */
[C---:B0-----:R-:W-:Y:S01]  /*1d10*/  FFMA R28, R3.reuse, R28, R9 ;  /* 0x0000001c031c7223 */ /* 0x041fe20000000009 */
[----:B------:R-:W-:Y:S01]  /*1d20*/  @P1 FMUL R3, R3, R8 ;  /* 0x0000000803031220 */ /* 0x000fe20000400000 */
[----:B--2---:R-:W-:-:S03]  /*1d30*/  @P0 FMUL R25, R25, R0 ;  /* 0x0000000019190220 */ /* 0x004fc60000400000 */
[----:B------:R-:W-:Y:S02]  /*1d40*/  FSEL R28, R9, R28, !P1 ;  /* 0x0000001c091c7208 */ /* 0x000fe40004800000 */
[----:B------:R-:W-:Y:S01]  /*1d50*/  VIMNMX R0, PT, PT, R13, 0x20, PT ;  /* 0x000000200d007848 */ /* 0x000fe20003fe0100 */
[----:B------:R-:W-:Y:S01]  /*1d60*/  FFMA R29, R25, R26, R2 ;  /* 0x0000001a191d7223 */ /* 0x000fe20000000002 */
[----:B------:R-:W-:Y:S01]  /*1d70*/  IADD3 R16, P1, PT, R15, R4, RZ ;  /* 0x000000040f107210 */ /* 0x000fe20007f3e0ff */
[----:B------:R-:W0:Y:S02]  /*1d80*/  SHFL.UP PT, R8, R28, 0x10, RZ ;  /* 0x060000001c087989 */ /* 0x000e2400000e00ff */
[----:B------:R-:W-:Y:S01]  /*1d90*/  VIADD R2, R0, 0xffffffff ;  /* 0xffffffff00027836 */ /* 0x000fe20000000000 */
[----:B------:R-:W-:Y:S01]  /*1da0*/  IADD3.X R17, PT, PT, R10, R21, RZ, P1, !PT ;  /* 0x000000150a117210 */ /* 0x000fe20000ffe4ff */
[----:B------:R-:W2:Y:S01]  /*1db0*/  SHFL.UP PT, R0, R3, 0x10, RZ ;  /* 0x0600000003007989 */ /* 0x000ea200000e00ff */
[----:B-1----:R-:W-:-:S03]  /*1dc0*/  LEA R24, P1, R16, UR4, 0x2 ;  /* 0x0000000410187c11 */ /* 0x002fc6000f8210ff */
[----:B------:R-:W1:Y:S01]  /*1dd0*/  SHFL.IDX PT, R2, R29, R2, 0x1f ;  /* 0x00001f021d027589 */ /* 0x000e6200000e0000 */
[----:B------:R-:W-:-:S05]  /*1de0*/  LEA.HI.X R25, R16, UR5, R17, 0x2, P1 ;  /* 0x0000000510197c11 */ /* 0x000fca00088f1411 */
[----:B------:R3:W-:Y:S01]  /*1df0*/  @!P6 STG.E desc[UR6][R24.64], R29 ;  /* 0x0000001d1800e986 */ /* 0x0007e2000c101906 */
[C---:B0-----:R-:W-:Y:S01]  /*1e00*/  FFMA R9, R3.reuse, R8, R28 ;  /* 0x0000000803097223 */ /* 0x041fe2000000001c */
[----:B------:R-:W-:Y:S02]  /*1e10*/  IMAD.MOV.U32 R8, RZ, RZ, 0x20 ;  /* 0x00000020ff087424 */ /* 0x000fe400078e00ff */
[----:B--2---:R-:W-:Y:S02]  /*1e20*/  @P0 FMUL R3, R3, R0 ;  /* 0x0000000003030220 */ /* 0x004fe40000400000 */
[----:B------:R-:W-:Y:S02]  /*1e30*/  FSEL R9, R28, R9, !P0 ;  /* 0x000000091c097208 */ /* 0x000fe40004000000 */
[----:B------:R-:W-:-:S03]  /*1e40*/  VIADDMNMX R0, R13, -R8, 0x20, PT ;  /* 0x000000200d007446 */ /* 0x000fc60003800908 */
[----:B-1----:R-:W-:Y:S02]  /*1e50*/  FFMA R3, R2, R3, R9 ;  /* 0x0000000302037223 */ /* 0x002fe40000000009 */
[----:B------:R-:W-:-:S03]  /*1e60*/  VIADD R28, R0, 0xffffffff ;  /* 0xffffffff001c7836 */ /* 0x000fc60000000000 */
[----:B------:R3:W-:Y:S04]  /*1e70*/  @!P5 STG.E desc[UR6][R24.64+0x80], R3 ;  /* 0x000080031800d986 */ /* 0x0007e8000c101906 */
[----:B------:R3:W0:Y:S02]  /*1e80*/  SHFL.IDX PT, R0, R3, R28, 0x1f ;  /* 0x00001f1c03007589 */ /* 0x00062400000e0000 */
.L_x_111:
[C---:B---3--:R-:W-:Y:S01]  /*1e90*/  VIADD R3, R12.reuse, 0x20 ;  /* 0x000000200c037836 */ /* 0x048fe20000000000 */
[----:B------:R-:W-:Y:S01]  /*1ea0*/  IADD3 R12, PT, PT, R12, 0x40, RZ ;  /* 0x000000400c0c7810 */ /* 0x000fe20007ffe0ff */
[----:B0-----:R-:W-:Y:S02]  /*1eb0*/  IMAD.MOV.U32 R26, RZ, RZ, R0 ;  /* 0x000000ffff1a7224 */ /* 0x001fe400078e0000 */
[----:B------:R-:W-:Y:S01]  /*1ec0*/  VIADD R13, R13, 0xffffffc0 ;  /* 0xffffffc00d0d7836 */ /* 0x000fe20000000000 */
[----:B------:R-:W-:Y:S01]  /*1ed0*/  ISETP.GE.AND P0, PT, R3, R14, PT ;  /* 0x0000000e0300720c */ /* 0x000fe20003f06270 */
[----:B------:R-:W-:Y:S02]  /*1ee0*/  VIADD R15, R15, 0x40 ;  /* 0x000000400f0f7836 */ /* 0x000fe40000000000 */
[----:B------:R-:W-:-:S10]  /*1ef0*/  VIADD R11, R11, 0x40 ;  /* 0x000000400b0b7836 */ /* 0x000fd40000000000 */
[----:B------:R-:W-:Y:S05]  /*1f00*/  @!P0 BRA `(.L_x_72) ;  /* 0xfffffff800608947 */ /* 0x000fea000383ffff */
[----:B------:R-:W-:Y:S05]  /*1f10*/  EXIT ;  /* 0x000000000000794d */ /* 0x000fea0003800000 */
.L_x_67:
[----:B------:R-:W-:Y:S01]  /*1f20*/  IMAD.MOV.U32 R19, RZ, RZ, -0x1 ;  /* 0xffffffffff137424 */ /* 0x000fe200078e00ff */
[----:B------:R-:W-:Y:S01]  /*1f30*/  MOV R28, RZ ;  /* 0x000000ff001c7202 */ /* 0x000fe20000000f00 */
[----:B------:R-:W-:-:S07]  /*1f40*/  IMAD.MOV.U32 R26, RZ, RZ, 0x1f ;  /* 0x0000001fff1a7424 */ /* 0x000fce00078e00ff */
[----:B------:R-:W-:Y:S05]  /*1f50*/  WARPSYNC.COLLECTIVE R19, `(.L_x_73) ;  /* 0x0000000013087348 */ /* 0x000fea0003c00000 */
[----:B------:R0:W1:Y:S02]  /*1f60*/  SHFL.IDX P6, R19, R9, R28, R26 ;  /* 0x0000001c09137389 */ /* 0x00006400000c001a */
[----:B01----:R-:W-:Y:S05]  /*1f70*/  ENDCOLLECTIVE ;  /* 0x000000000000791b */ /* 0x003fea0003800000 */
.L_x_73:
[----:B------:R-:W-:Y:S01]  /*1f80*/  IMAD.MOV.U32 R6, RZ, RZ, R19 ;  /* 0x000000ffff067224 */ /* 0x000fe200078e0013 */
[----:B------:R-:W-:Y:S06]  /*1f90*/  BRA `(.L_x_74) ;  /* 0xfffffff000f87947 */ /* 0x000fec000383ffff */
.L_x_70:
[----:B------:R-:W-:Y:S01]  /*1fa0*/  BSSY B1, `(.L_x_75) ;  /* 0x0000008000017945 */ /* 0x000fe20003800000 */
[----:B------:R-:W-:Y:S01]  /*1fb0*/  MOV R18, R11 ;  /* 0x0000000b00127202 */ /* 0x000fe20000000f00 */
[----:B------:R-:W-:Y:S02]  /*1fc0*/  IMAD.MOV.U32 R17, RZ, RZ, 0x1 ;  /* 0x00000001ff117424 */ /* 0x000fe400078e00ff */
[----:B------:R-:W-:Y:S02]  /*1fd0*/  IMAD.MOV.U32 R16, RZ, RZ, RZ ;  /* 0x000000ffff107224 */ /* 0x000fe400078e00ff */
[----:B------:R-:W-:-:S07]  /*1fe0*/  IMAD.MOV.U32 R19, RZ, RZ, -0x1 ;  /* 0xffffffffff137424 */ /* 0x000fce00078e00ff */
[----:B------:R-:W-:Y:S05]  /*1ff0*/  WARPSYNC.COLLECTIVE R19, `(.L_x_76) ;  /* 0x0000000013087348 */ /* 0x000fea0003c00000 */
[----:B------:R0:W1:Y:S02]  /*2000*/  SHFL.UP P6, R29, R18, R17, R16 ;  /* 0x04000011121d7389 */ /* 0x00006400000c0010 */
[----:B01----:R-:W-:Y:S05]  /*2010*/  ENDCOLLECTIVE ;  /* 0x000000000000791b */ /* 0x003fea0003800000 */
.L_x_76:
[----:B------:R-:W-:Y:S05]  /*2020*/  BSYNC B1 ;  /* 0x0000000000017941 */ /* 0x000fea0003800000 */
.L_x_75:
[----:B------:R-:W-:Y:S01]  /*2030*/  IMAD.MOV.U32 R18, RZ, RZ, R14 ;  /* 0x000000ffff127224 */ /* 0x000fe200078e000e */
[----:B------:R-:W-:Y:S01]  /*2040*/  MOV R19, 0xffffffff ;  /* 0xffffffff00137802 */ /* 0x000fe20000000f00 */
[----:B------:R-:W-:Y:S01]  /*2050*/  IMAD.MOV.U32 R17, RZ, RZ, 0x1 ;  /* 0x00000001ff117424 */ /* 0x000fe200078e00ff */
[----:B------:R-:W-:Y:S01]  /*2060*/  MOV R6, R29 ;  /* 0x0000001d00067202 */ /* 0x000fe20000000f00 */
[----:B------:R-:W-:Y:S01]  /*2070*/  IMAD.MOV.U32 R16, RZ, RZ, RZ ;  /* 0x000000ffff107224 */ /* 0x000fe200078e00ff */
[----:B------:R-:W-:-:S13]  /*2080*/  @!P0 IADD3 R9, P2, P3, R4, R2, R23 ;  /* 0x0000000204098210 */ /* 0x000fda0007b5e017 */
[----:B------:R-:W-:Y:S05]  /*2090*/  WARPSYNC.COLLECTIVE R19, `(.L_x_77) ;  /* 0x0000000013087348 */ /* 0x000fea0003c00000 */
[----:B------:R0:W1:Y:S02]  /*20a0*/  SHFL.UP P6, R29, R18, R17, R16 ;  /* 0x04000011121d7389 */ /* 0x00006400000c0010 */
[----:B01----:R-:W-:Y:S05]  /*20b0*/  ENDCOLLECTIVE ;  /* 0x000000000000791b */ /* 0x003fea0003800000 */
.L_x_77:
[----:B------:R-:W-:Y:S02]  /*20c0*/  IMAD.MOV.U32 R17, RZ, RZ, 0x2 ;  /* 0x00000002ff117424 */ /* 0x000fe400078e00ff */
[-C--:B------:R-:W-:Y:S01]  /*20d0*/  FFMA R29, R29, R11.reuse, R14 ;  /* 0x0000000b1d1d7223 */ /* 0x080fe2000000000e */
[----:B------:R-:W-:-:S04]  /*20e0*/  @P1 FMUL R11, R6, R11 ;  /* 0x0000000b060b1220 */ /* 0x000fc80000400000 */
[----:B------:R-:W-:Y:S01]  /*20f0*/  IMAD.MOV.U32 R18, RZ, RZ, R11 ;  /* 0x000000ffff127224 */ /* 0x000fe200078e000b */
[----:B------:R-:W-:Y:S02]  /*2100*/  FSEL R8, R14, R29, !P1 ;  /* 0x0000001d0e087208 */ /* 0x000fe40004800000 */
[----:B------:R-:W-:-:S13]  /*2110*/  ISETP.GE.U32.AND P1, PT, R23, 0x2, PT ;  /* 0x000000021700780c */ /* 0x000fda0003f26070 */
[----:B------:R-:W-:Y:S05]  /*2120*/  WARPSYNC.COLLECTIVE R19, `(.L_x_78) ;  /* 0x0000000013087348 */ /* 0x000fea0003c00000 */
[----:B------:R0:W1:Y:S02]  /*2130*/  SHFL.UP P6, R29, R18, R17, R16 ;  /* 0x04000011121d7389 */ /* 0x00006400000c0010 */
[----:B01----:R-:W-:Y:S05]  /*2140*/  ENDCOLLECTIVE ;  /* 0x000000000000791b */ /* 0x003fea0003800000 */
.L_x_78:
[----:B------:R-:W-:Y:S01]  /*2150*/  MOV R18, R8 ;  /* 0x0000000800127202 */ /* 0x000fe20000000f00 */
[----:B------:R-:W-:-:S07]  /*2160*/  IMAD.MOV.U32 R6, RZ, RZ, R29 ;  /* 0x000000ffff067224 */ /* 0x000fce00078e001d */
[----:B------:R-:W-:Y:S05]  /*2170*/  WARPSYNC.COLLECTIVE R19, `(.L_x_79) ;  /* 0x0000000013087348 */ /* 0x000fea0003c00000 */
[----:B------:R0:W1:Y:S02]  /*2180*/  SHFL.UP P6, R29, R18, R17, R16 ;  /* 0x04000011121d7389 */ /* 0x00006400000c0010 */
[----:B01----:R-:W-:Y:S05]  /*2190*/  ENDCOLLECTIVE ;  /* 0x000000000000791b */ /* 0x003fea0003800000 */
.L_x_79:
[----:B------:R-:W-:Y:S02]  /*21a0*/  IMAD.MOV.U32 R17, RZ, RZ, 0x4 ;  /* 0x00000004ff117424 */ /* 0x000fe400078e00ff */
[C---:B------:R-:W-:Y:S01]  /*21b0*/  FFMA R29, R11.reuse, R29, R8 ;  /* 0x0000001d0b1d7223 */ /* 0x040fe20000000008 */
[----:B------:R-:W-:-:S04]  /*21c0*/  @P1 FMUL R11, R11, R6 ;  /* 0x000000060b0b1220 */ /* 0x000fc80000400000 */
[----:B------:R-:W-:Y:S01]  /*21d0*/  IMAD.MOV.U32 R18, RZ, RZ, R11 ;  /* 0x000000ffff127224 */ /* 0x000fe200078e000b */
[----:B------:R-:W-:Y:S02]  /*21e0*/  FSEL R24, R8, R29, !P1 ;  /* 0x0000001d08187208 */ /* 0x000fe40004800000 */
[----:B------:R-:W-:-:S13]  /*21f0*/  ISETP.GE.U32.AND P1, PT, R23, 0x4, PT ;  /* 0x000000041700780c */ /* 0x000fda0003f26070 */
[----:B------:R-:W-:Y:S05]  /*2200*/  WARPSYNC.COLLECTIVE R19, `(.L_x_80) ;  /* 0x0000000013087348 */ /* 0x000fea0003c00000 */
[----:B------:R0:W1:Y:S02]  /*2210*/  SHFL.UP P6, R29, R18, R17, R16 ;  /* 0x04000011121d7389 */ /* 0x00006400000c0010 */
[----:B01----:R-:W-:Y:S05]  /*2220*/  ENDCOLLECTIVE ;  /* 0x000000000000791b */ /* 0x003fea0003800000 */
.L_x_80:
[----:B------:R-:W-:Y:S01]  /*2230*/  MOV R18, R24 ;  /* 0x0000001800127202 */ /* 0x000fe20000000f00 */
[----:B------:R-:W-:-:S07]  /*2240*/  IMAD.MOV.U32 R6, RZ, RZ, R29 ;  /* 0x000000ffff067224 */ /* 0x000fce00078e001d */
[----:B------:R-:W-:Y:S05]  /*2250*/  WARPSYNC.COLLECTIVE R19, `(.L_x_81) ;  /* 0x0000000013087348 */ /* 0x000fea0003c00000 */
[----:B------:R0:W1:Y:S02]  /*2260*/  SHFL.UP P6, R29, R18, R17, R16 ;  /* 0x04000011121d7389 */ /* 0x00006400000c0010 */
[----:B01----:R-:W-:Y:S05]  /*2270*/  ENDCOLLECTIVE ;  /* 0x000000000000791b */ /* 0x003fea0003800000 */
.L_x_81:
        /* <DEDUP_REMOVED lines=9> */
.L_x_82:
[----:B------:R-:W-:Y:S01]  /*2310*/  @!P0 SHF.R.S32.HI R24, RZ, 0x1f, R2 ;  /* 0x0000001fff188819 */ /* 0x000fe20000011402 */
[----:B------:R-:W-:-:S03]  /*2320*/  IMAD.MOV R2, RZ, RZ, -R12 ;  /* 0x000000ffff027224 */ /* 0x000fc600078e0a0c */
[----:B------:R-:W-:Y:S02]  /*2330*/  @!P0 IADD3.X R12, PT, PT, R21, R24, RZ, P2, P3 ;  /* 0x00000018150c8210 */ /* 0x000fe400017e64ff */
[----:B------:R-:W-:Y:S02]  /*2340*/  VIADDMNMX R2, R2, R13, 0x20, PT ;  /* 0x0000002002027446 */ /* 0x000fe4000380010d */
[----:B------:R-:W-:Y:S01]  /*2350*/  MOV R18, R28 ;  /* 0x0000001c00127202 */ /* 0x000fe20000000f00 */
[----:B------:R-:W-:-:S07]  /*2360*/  IMAD.MOV.U32 R6, RZ, RZ, R29 ;  /* 0x000000ffff067224 */ /* 0x000fce00078e001d */
[----:B------:R-:W-:Y:S05]  /*2370*/  WARPSYNC.COLLECTIVE R19, `(.L_x_83) ;  /* 0x0000000013087348 */ /* 0x000fea0003c00000 */
[----:B------:R0:W1:Y:S02]  /*2380*/  SHFL.UP P6, R29, R18, R17, R16 ;  /* 0x04000011121d7389 */ /* 0x00006400000c0010 */
[----:B01----:R-:W-:Y:S05]  /*2390*/  ENDCOLLECTIVE ;  /* 0x000000000000791b */ /* 0x003fea0003800000 */
.L_x_83:
[----:B------:R-:W-:Y:S02]  /*23a0*/  IMAD.MOV.U32 R17, RZ, RZ, 0x10 ;  /* 0x00000010ff117424 */ /* 0x000fe400078e00ff */
[C---:B------:R-:W-:Y:S01]  /*23b0*/  FFMA R29, R11.reuse, R29, R28 ;  /* 0x0000001d0b1d7223 */ /* 0x040fe2000000001c */
[----:B------:R-:W-:Y:S02]  /*23c0*/  @P1 FMUL R11, R11, R6 ;  /* 0x000000060b0b1220 */ /* 0x000fe40000400000 */
[----:B------:R-:W0:Y:S02]  /*23d0*/  @!P0 LDC.64 R6, c[0x0][0x3a0] ;  /* 0x0000e800ff068b82 */ /* 0x000e240000000a00 */
[----:B------:R-:W-:Y:S01]  /*23e0*/  IMAD.MOV.U32 R18, RZ, RZ, R11 ;  /* 0x000000ffff127224 */ /* 0x000fe200078e000b */
[----:B------:R-:W-:Y:S01]  /*23f0*/  FSEL R14, R28, R29, !P1 ;  /* 0x0000001d1c0e7208 */ /* 0x000fe20004800000 */
[----:B------:R-:W-:Y:S01]  /*2400*/  VIADD R28, R2, 0xffffffff ;  /* 0xffffffff021c7836 */ /* 0x000fe20000000000 */
[----:B------:R-:W-:-:S13]  /*2410*/  ISETP.GE.U32.AND P1, PT, R23, 0x10, PT ;  /* 0x000000101700780c */ /* 0x000fda0003f26070 */
[----:B0-----:R-:W-:Y:S05]  /*2420*/  WARPSYNC.COLLECTIVE R19, `(.L_x_84) ;  /* 0x0000000013087348 */ /* 0x001fea0003c00000 */
[----:B------:R1:W2:Y:S02]  /*2430*/  SHFL.UP P6, R29, R18, R17, R16 ;  /* 0x04000011121d7389 */ /* 0x0002a400000c0010 */
[----:B012---:R-:W-:Y:S05]  /*2440*/  ENDCOLLECTIVE ;  /* 0x000000000000791b */ /* 0x007fea0003800000 */
.L_x_84:
[----:B------:R-:W-:Y:S02]  /*2450*/  MOV R18, R14 ;  /* 0x0000000e00127202 */ /* 0x000fe40000000f00 */
[----:B------:R-:W-:-:S04]  /*2460*/  @!P0 LEA R6, P2, R9, R6, 0x2 ;  /* 0x0000000609068211 */ /* 0x000fc800078410ff */
[----:B------:R-:W-:Y:S01]  /*2470*/  @!P0 LEA.HI.X R7, R9, R7, R12, 0x2, P2 ;  /* 0x0000000709078211 */ /* 0x000fe200010f140c */
[----:B------:R-:W-:-:S08]  /*2480*/  IMAD.MOV.U32 R8, RZ, RZ, R29 ;  /* 0x000000ffff087224 */ /* 0x000fd000078e001d */
[----:B------:R-:W-:Y:S05]  /*2490*/  WARPSYNC.COLLECTIVE R19, `(.L_x_85) ;  /* 0x0000000013087348 */ /* 0x000fea0003c00000 */
[----:B------:R0:W1:Y:S02]  /*24a0*/  SHFL.UP P6, R29, R18, R17, R16 ;  /* 0x04000011121d7389 */ /* 0x00006400000c0010 */
[----:B01----:R-:W-:Y:S05]  /*24b0*/  ENDCOLLECTIVE ;  /* 0x000000000000791b */ /* 0x003fea0003800000 */
.L_x_85:
[C---:B------:R-:W-:Y:S01]  /*24c0*/  FFMA R29, R11.reuse, R29, R14 ;  /* 0x0000001d0b1d7223 */ /* 0x040fe2000000000e */
[----:B------:R-:W-:-:S04]  /*24d0*/  @P1 FMUL R11, R11, R8 ;  /* 0x000000080b0b1220 */ /* 0x000fc80000400000 */
[----:B------:R-:W-:-:S05]  /*24e0*/  FSEL R29, R14, R29, !P1 ;  /* 0x0000001d0e1d7208 */ /* 0x000fca0004800000 */
[----:B------:R-:W-:Y:S01]  /*24f0*/  FFMA R9, R26, R11, R29 ;  /* 0x0000000b1a097223 */ /* 0x000fe2000000001d */
[----:B------:R-:W-:-:S04]  /*2500*/  IMAD.MOV.U32 R26, RZ, RZ, 0x1f ;  /* 0x0000001fff1a7424 */ /* 0x000fc800078e00ff */
[----:B------:R0:W-:Y:S03]  /*2510*/  @!P0 STG.E desc[UR6][R6.64+-0x4], R9 ;  /* 0xfffffc0906008986 */ /* 0x0001e6000c101906 */
[----:B0-----:R-:W-:Y:S05]  /*2520*/  WARPSYNC.COLLECTIVE R19, `(.L_x_86) ;  /* 0x0000000013087348 */ /* 0x001fea0003c00000 */
[----:B------:R1:W2:Y:S02]  /*2530*/  SHFL.IDX P6, R19, R9, R28, R26 ;  /* 0x0000001c09137389 */ /* 0x0002a400000c001a */
[----:B012---:R-:W-:Y:S05]  /*2540*/  ENDCOLLECTIVE ;  /* 0x000000000000791b */ /* 0x007fea0003800000 */
.L_x_86:
[----:B------:R-:W-:Y:S01]  /*2550*/  MOV R2, R19 ;  /* 0x0000001300027202 */ /* 0x000fe20000000f00 */
[----:B------:R-:W-:Y:S06]  /*2560*/  BRA `(.L_x_87) ;  /* 0xfffffff0009c7947 */ /* 0x000fec000383ffff */
.L_x_71:
[----:B------:R-:W-:Y:S01]  /*2570*/  BSSY B0, `(.L_x_88) ;  /* 0x0000008000007945 */ /* 0x000fe20003800000 */
[----:B------:R-:W-:Y:S01]  /*2580*/  IMAD.MOV.U32 R18, RZ, RZ, R25 ;  /* 0x000000ffff127224 */ /* 0x000fe200078e0019 */
[----:B------:R-:W-:Y:S01]  /*2590*/  MOV R19, 0xffffffff ;  /* 0xffffffff00137802 */ /* 0x000fe20000000f00 */
[----:B------:R-:W-:Y:S02]  /*25a0*/  IMAD.MOV.U32 R17, RZ, RZ, 0x1 ;  /* 0x00000001ff117424 */ /* 0x000fe400078e00ff */
[----:B------:R-:W-:-:S07]  /*25b0*/  IMAD.MOV.U32 R16, RZ, RZ, RZ ;  /* 0x000000ffff107224 */ /* 0x000fce00078e00ff */
[----:B------:R-:W-:Y:S05]  /*25c0*/  WARPSYNC.COLLECTIVE R19, `(.L_x_89) ;  /* 0x0000000013087348 */ /* 0x000fea0003c00000 */
[----:B------:R0:W1:Y:S02]  /*25d0*/  SHFL.UP P6, R29, R18, R17, R16 ;  /* 0x04000011121d7389 */ /* 0x00006400000c0010 */
[----:B01----:R-:W-:Y:S05]  /*25e0*/  ENDCOLLECTIVE ;  /* 0x000000000000791b */ /* 0x003fea0003800000 */
.L_x_89:
[----:B------:R-:W-:Y:S05]  /*25f0*/  BSYNC B0 ;  /* 0x0000000000007941 */ /* 0x000fea0003800000 */
.L_x_88:
[----:B------:R-:W-:Y:S02]  /*2600*/  HFMA2 R16, -RZ, RZ, 0, 0 ;  /* 0x00000000ff107431 */ /* 0x000fe400000001ff */
[----:B------:R-:W-:Y:S02]  /*2610*/  IMAD.MOV.U32 R18, RZ, RZ, R24 ;  /* 0x000000ffff127224 */ /* 0x000fe400078e0018 */
[----:B------:R-:W-:Y:S02]  /*2620*/  IMAD.MOV.U32 R17, RZ, RZ, 0x1 ;  /* 0x00000001ff117424 */ /* 0x000fe400078e00ff */
[----:B------:R-:W-:Y:S02]  /*2630*/  IMAD.MOV.U32 R19, RZ, RZ, -0x1 ;  /* 0xffffffffff137424 */ /* 0x000fe400078e00ff */
[----:B------:R-:W-:-:S07]  /*2640*/  IMAD.MOV.U32 R28, RZ, RZ, R29 ;  /* 0x000000ffff1c7224 */ /* 0x000fce00078e001d */
[----:B------:R-:W-:Y:S05]  /*2650*/  WARPSYNC.COLLECTIVE R19, `(.L_x_90) ;  /* 0x0000000013087348 */ /* 0x000fea0003c00000 */
[----:B------:R0:W1:Y:S02]  /*2660*/  SHFL.UP P6, R29, R18, R17, R16 ;  /* 0x04000011121d7389 */ /* 0x00006400000c0010 */
[----:B01----:R-:W-:Y:S05]  /*2670*/  ENDCOLLECTIVE ;  /* 0x000000000000791b */ /* 0x003fea0003800000 */
.L_x_90:
[----:B------:R-:W-:Y:S02]  /*2680*/  IMAD.MOV.U32 R17, RZ, RZ, 0x2 ;  /* 0x00000002ff117424 */ /* 0x000fe400078e00ff */
[-C--:B------:R-:W-:Y:S01]  /*2690*/  FFMA R29, R29, R25.reuse, R24 ;  /* 0x000000191d1d7223 */ /* 0x080fe20000000018 */
[----:B------:R-:W-:-:S04]  /*26a0*/  @P4 FMUL R25, R28, R25 ;  /* 0x000000191c194220 */ /* 0x000fc80000400000 */
[----:B------:R-:W-:Y:S01]  /*26b0*/  IMAD.MOV.U32 R18, RZ, RZ, R25 ;  /* 0x000000ffff127224 */ /* 0x000fe200078e0019 */
[----:B------:R-:W-:-:S07]  /*26c0*/  FSEL R24, R24, R29, !P4 ;  /* 0x0000001d18187208 */ /* 0x000fce0006000000 */
[----:B------:R-:W-:Y:S05]  /*26d0*/  WARPSYNC.COLLECTIVE R19, `(.L_x_91) ;  /* 0x0000000013087348 */ /* 0x000fea0003c00000 */
[----:B------:R0:W1:Y:S02]  /*26e0*/  SHFL.UP P6, R29, R18, R17, R16 ;  /* 0x04000011121d7389 */ /* 0x00006400000c0010 */
[----:B01----:R-:W-:Y:S05]  /*26f0*/  ENDCOLLECTIVE ;  /* 0x000000000000791b */ /* 0x003fea0003800000 */
.L_x_91:
[----:B------:R-:W-:Y:S01]  /*2700*/  IMAD.MOV.U32 R18, RZ, RZ, R24 ;  /* 0x000000ffff127224 */ /* 0x000fe200078e0018 */
[----:B------:R-:W-:-:S07]  /*2710*/  MOV R28, R29 ;  /* 0x0000001d001c7202 */ /* 0x000fce0000000f00 */
[----:B------:R-:W-:Y:S05]  /*2720*/  WARPSYNC.COLLECTIVE R19, `(.L_x_92) ;  /* 0x0000000013087348 */ /* 0x000fea0003c00000 */
[----:B------:R0:W1:Y:S02]  /*2730*/  SHFL.UP P6, R29, R18, R17, R16 ;  /* 0x04000011121d7389 */ /* 0x00006400000c0010 */
[----:B01----:R-:W-:Y:S05]  /*2740*/  ENDCOLLECTIVE ;  /* 0x000000000000791b */ /* 0x003fea0003800000 */
.L_x_92:
[----:B------:R-:W-:Y:S02]  /*2750*/  IMAD.MOV.U32 R17, RZ, RZ, 0x4 ;  /* 0x00000004ff117424 */ /* 0x000fe400078e00ff */
[C---:B------:R-:W-:Y:S01]  /*2760*/  FFMA R29, R25.reuse, R29, R24 ;  /* 0x0000001d191d7223 */ /* 0x040fe20000000018 */
[----:B------:R-:W-:-:S04]  /*2770*/  @P3 FMUL R25, R25, R28 ;  /* 0x0000001c19193220 */ /* 0x000fc80000400000 */
[----:B------:R-:W-:Y:S01]  /*2780*/  IMAD.MOV.U32 R18, RZ, RZ, R25 ;  /* 0x000000ffff127224 */ /* 0x000fe200078e0019 */
[----:B------:R-:W-:-:S07]  /*2790*/  FSEL R24, R24, R29, !P3 ;  /* 0x0000001d18187208 */ /* 0x000fce0005800000 */
[----:B------:R-:W-:Y:S05]  /*27a0*/  WARPSYNC.COLLECTIVE R19, `(.L_x_93) ;  /* 0x0000000013087348 */ /* 0x000fea0003c00000 */
[----:B------:R0:W1:Y:S02]  /*27b0*/  SHFL.UP P6, R29, R18, R17, R16 ;  /* 0x04000011121d7389 */ /* 0x00006400000c0010 */
[----:B01----:R-:W-:Y:S05]  /*27c0*/  ENDCOLLECTIVE ;  /* 0x000000000000791b */ /* 0x003fea0003800000 */
.L_x_93:
[----:B------:R-:W-:Y:S01]  /*27d0*/  IMAD.MOV.U32 R18, RZ, RZ, R24 ;  /* 0x000000ffff127224 */ /* 0x000fe200078e0018 */
[----:B------:R-:W-:-:S07]  /*27e0*/  MOV R0, R29 ;  /* 0x0000001d00007202 */ /* 0x000fce0000000f00 */
[----:B------:R-:W-:Y:S05]  /*27f0*/  WARPSYNC.COLLECTIVE R19, `(.L_x_94) ;  /* 0x0000000013087348 */ /* 0x000fea0003c00000 */
[----:B------:R0:W1:Y:S02]  /*2800*/  SHFL.UP P6, R29, R18, R17, R16 ;  /* 0x04000011121d7389 */ /* 0x00006400000c0010 */
[----:B01----:R-:W-:Y:S05]  /*2810*/  ENDCOLLECTIVE ;  /* 0x000000000000791b */ /* 0x003fea0003800000 */
.L_x_94:
        /* <DEDUP_REMOVED lines=8> */
.L_x_95:
[----:B------:R-:W-:Y:S01]  /*28a0*/  IMAD.MOV.U32 R18, RZ, RZ, R28 ;  /* 0x000000ffff127224 */ /* 0x000fe200078e001c */
[----:B------:R-:W-:-:S07]  /*28b0*/  MOV R0, R29 ;  /* 0x0000001d00007202 */ /* 0x000fce0000000f00 */
[----:B------:R-:W-:Y:S05]  /*28c0*/  WARPSYNC.COLLECTIVE R19, `(.L_x_96) ;  /* 0x0000000013087348 */ /* 0x000fea0003c00000 */
[----:B------:R0:W1:Y:S02]  /*28d0*/  SHFL.UP P6, R29, R18, R17, R16 ;  /* 0x04000011121d7389 */ /* 0x00006400000c0010 */
[----:B01----:R-:W-:Y:S05]  /*28e0*/  ENDCOLLECTIVE ;  /* 0x000000000000791b */ /* 0x003fea0003800000 */
.L_x_96:
        /* <DEDUP_REMOVED lines=8> */
.L_x_97:
[----:B------:R-:W-:Y:S01]  /*2970*/  IMAD.MOV.U32 R18, RZ, RZ, R24 ;  /* 0x000000ffff127224 */ /* 0x000fe200078e0018 */
[----:B------:R-:W-:-:S07]  /*2980*/  MOV R0, R29 ;  /* 0x0000001d00007202 */ /* 0x000fce0000000f00 */
[----:B------:R-:W-:Y:S05]  /*2990*/  WARPSYNC.COLLECTIVE R19, `(.L_x_98) ;  /* 0x0000000013087348 */ /* 0x000fea0003c00000 */
[----:B------:R0:W1:Y:S02]  /*29a0*/  SHFL.UP P6, R29, R18, R17, R16 ;  /* 0x04000011121d7389 */ /* 0x00006400000c0010 */
[----:B01----:R-:W-:Y:S05]  /*29b0*/  ENDCOLLECTIVE ;  /* 0x000000000000791b */ /* 0x003fea0003800000 */
.L_x_98:
[----:B------:R-:W0:Y:S01]  /*29c0*/  LDCU.64 UR4, c[0x0][0x3a0] ;  /* 0x00007400ff0477ac */ /* 0x000e220008000a00 */
[C---:B------:R-:W-:Y:S01]  /*29d0*/  FFMA R29, R25.reuse, R29, R24 ;  /* 0x0000001d191d7223 */ /* 0x040fe20000000018 */
[----:B------:R-:W-:-:S04]  /*29e0*/  @P0 FMUL R25, R25, R0 ;  /* 0x0000000019190220 */ /* 0x000fc80000400000 */
[----:B------:R-:W-:-:S05]  /*29f0*/  FSEL R29, R24, R29, !P0 ;  /* 0x0000001d181d7208 */ /* 0x000fca0004000000 */
[----:B------:R-:W-:Y:S01]  /*2a00*/  FFMA R29, R25, R26, R29 ;  /* 0x0000001a191d7223 */ /* 0x000fe2000000001d */
[----:B------:R-:W-:-:S05]  /*2a10*/  VIADD R25, R15, 0x20 ;  /* 0x000000200f197836 */ /* 0x000fca0000000000 */
[----:B------:R-:W-:-:S13]  /*2a20*/  ISETP.GE.AND P5, PT, R25, R14, PT ;  /* 0x0000000e1900720c */ /* 0x000fda0003fa6270 */
[----:B------:R1:W2:Y:S01]  /*2a30*/  @!P5 LDG.E.CONSTANT R2, desc[UR6][R2.64+0x80] ;  /* 0x000080060202d981 */ /* 0x0002a2000c1e9900 */
[----:B------:R-:W-:-:S03]  /*2a40*/  IADD3 R0, P6, PT, R15, R4, RZ ;  /* 0x000000040f007210 */ /* 0x000fc60007fde0ff */
[----:B------:R-:W2:Y:S02]  /*2a50*/  @!P5 LDG.E.CONSTANT R9, desc[UR6][R8.64+0x80] ;  /* 0x000080060809d981 */ /* 0x000ea4000c1e9900 */
[----:B------:R-:W-:Y:S01]  /*2a60*/  IMAD.X R25, R10, 0x1, R21, P6 ;  /* 0x000000010a197824 */ /* 0x000fe200030e0615 */
[----:B0-----:R-:W-:Y:S01]  /*2a70*/  LEA R24, P6, R0, UR4, 0x2 ;  /* 0x0000000400187c11 */ /* 0x001fe2000f8c10ff */
[----:B------:R-:W-:-:S03]  /*2a80*/  IMAD.MOV.U32 R26, RZ, RZ, 0x1f ;  /* 0x0000001fff1a7424 */ /* 0x000fc600078e00ff */
[----:B------:R-:W-:Y:S01]  /*2a90*/  LEA.HI.X R25, R0, UR5, R25, 0x2, P6 ;  /* 0x0000000500197c11 */ /* 0x000fe2000b0f1419 */
[----:B------:R-:W-:Y:S02]  /*2aa0*/  HFMA2 R0, -RZ, RZ, 0, 0 ;  /* 0x00000000ff007431 */ /* 0x000fe400000001ff */
[----:B-1----:R-:W-:Y:S01]  /*2ab0*/  IMAD.MOV.U32 R3, RZ, RZ, 0x3f800000 ;  /* 0x3f800000ff037424 */ /* 0x002fe200078e00ff */
[----:B------:R-:W-:-:S05]  /*2ac0*/  @!P5 MOV R3, R20 ;  /* 0x000000140003d202 */ /* 0x000fca0000000f00 */
[----:B------:R-:W-:Y:S02]  /*2ad0*/  IMAD.MOV.U32 R18, RZ, RZ, R3 ;  /* 0x000000ffff127224 */ /* 0x000fe400078e0003 */
[----:B--2---:R-:W-:Y:S01]  /*2ae0*/  @!P5 FFMA R17, R2, 2, -R9 ;  /* 0x400000000211d823 */ /* 0x004fe20000000809 */
[----:B------:R-:W-:Y:S01]  /*2af0*/  VIMNMX R2, PT, PT, R13, 0x20, PT ;  /* 0x000000200d027848 */ /* 0x000fe20003fe0100 */
[----:B------:R-:W-:-:S04]  /*2b00*/  IMAD.MOV.U32 R9, RZ, RZ, R29 ;  /* 0x000000ffff097224 */ /* 0x000fc800078e001d */
[----:B------:R-:W-:-:S04]  /*2b10*/  VIADD R2, R2, 0xffffffff ;  /* 0xffffffff02027836 */ /* 0x000fc80000000000 */
[----:B------:R-:W-:-:S07]  /*2b20*/  IMAD.MOV.U32 R28, RZ, RZ, R2 ;  /* 0x000000ffff1c7224 */ /* 0x000fce00078e0002 */
[----:B------:R-:W-:Y:S05]  /*2b30*/  WARPSYNC.COLLECTIVE R19, `(.L_x_99) ;  /* 0x0000000013087348 */ /* 0x000fea0003c00000 */
[----:B------:R0:W1:Y:S02]  /*2b40*/  SHFL.IDX P6, R19, R9, R28, R26 ;  /* 0x0000001c09137389 */ /* 0x00006400000c001a */
[----:B01----:R-:W-:Y:S05]  /*2b50*/  ENDCOLLECTIVE ;  /* 0x000000000000791b */ /* 0x003fea0003800000 */
.L_x_99:
[----:B------:R-:W-:-:S04]  /*2b60*/  @!P5 FMUL R17, R17, R22 ;  /* 0x000000161111d220 */ /* 0x000fc80000400000 */
[----:B------:R-:W-:Y:S02]  /*2b70*/  @!P5 IMAD.MOV.U32 R0, RZ, RZ, R17 ;  /* 0x000000ffff00d224 */ /* 0x000fe400078e0011 */
[----:B------:R-:W-:Y:S01]  /*2b80*/  IMAD.MOV.U32 R17, RZ, RZ, 0x1 ;  /* 0x00000001ff117424 */ /* 0x000fe200078e00ff */
[----:B------:R-:W-:Y:S02]  /*2b90*/  ISETP.NE.AND P6, PT, R27, RZ, PT ;  /* 0x000000ff1b00720c */ /* 0x000fe40003fc5270 */
[----:B------:R-:W-:Y:S01]  /*2ba0*/  MOV R2, R19 ;  /* 0x0000001300027202 */ /* 0x000fe20000000f00 */
[----:B------:R-:W-:-:S10]  /*2bb0*/  IMAD.MOV.U32 R19, RZ, RZ, -0x1 ;  /* 0xffffffffff137424 */ /* 0x000fd400078e00ff */
[----:B------:R0:W-:Y:S02]  /*2bc0*/  @!P6 STG.E desc[UR6][R24.64], R29 ;  /* 0x0000001d1800e986 */ /* 0x0001e4000c101906 */
[----:B0-----:R-:W-:Y:S05]  /*2bd0*/  WARPSYNC.COLLECTIVE R19, `(.L_x_100) ;  /* 0x0000000013087348 */ /* 0x001fea0003c00000 */
[----:B0-----:R0:W1:Y:S02]  /*2be0*/  SHFL.UP P6, R29, R18, R17, R16 ;  /* 0x04000011121d7389 */ /* 0x00106400000c0010 */
[----:B01----:R-:W-:Y:S05]  /*2bf0*/  ENDCOLLECTIVE ;  /* 0x000000000000791b */ /* 0x003fea0003800000 */
.L_x_100:
[----:B------:R-:W-:Y:S01]  /*2c00*/  IMAD.MOV.U32 R18, RZ, RZ, R0 ;  /* 0x000000ffff127224 */ /* 0x000fe200078e0000 */
[----:B------:R-:W-:-:S07]  /*2c10*/  MOV R8, R29 ;  /* 0x0000001d00087202 */ /* 0x000fce0000000f00 */
[----:B------:R-:W-:Y:S05]  /*2c20*/  WARPSYNC.COLLECTIVE R19, `(.L_x_101) ;  /* 0x0000000013087348 */ /* 0x000fea0003c00000 */
[----:B------:R0:W1:Y:S02]  /*2c30*/  SHFL.UP P6, R29, R18, R17, R16 ;  /* 0x04000011121d7389 */ /* 0x00006400000c0010 */
[----:B01----:R-:W-:Y:S05]  /*2c40*/  ENDCOLLECTIVE ;  /* 0x000000000000791b */ /* 0x003fea0003800000 */
.L_x_101:
[----:B------:R-:W-:Y:S02]  /*2c50*/  IMAD.MOV.U32 R17, RZ, RZ, 0x2 ;  /* 0x00000002ff117424 */ /* 0x000fe400078e00ff */
[----:B------:R-:W-:-:S04]  /*2c60*/  IMAD.MOV.U32 R27, RZ, RZ, R29 ;  /* 0x000000ffff1b7224 */ /* 0x000fc800078e001d */
[-C--:B------:R-:W-:Y:S01]  /*2c70*/  FFMA R9, R27, R3.reuse, R0 ;  /* 0x000000031b097223 */ /* 0x080fe20000000000 */
[----:B------:R-:W-:-:S05]  /*2c80*/  @P4 FMUL R3, R8, R3 ;  /* 0x0000000308034220 */ /* 0x000fca0000400000 */
[----:B------:R-:W-:-:S07]  /*2c90*/  MOV R18, R3 ;  /* 0x0000000300127202 */ /* 0x000fce0000000f00 */
[----:B------:R-:W-:Y:S05]  /*2ca0*/  WARPSYNC.COLLECTIVE R19, `(.L_x_102) ;  /* 0x0000000013087348 */ /* 0x000fea0003c00000 */
[----:B------:R0:W1:Y:S02]  /*2cb0*/  SHFL.UP P6, R29, R18, R17, R16 ;  /* 0x04000011121d7389 */ /* 0x00006400000c0010 */
[----:B01----:R-:W-:Y:S05]  /*2cc0*/  ENDCOLLECTIVE ;  /* 0x000000000000791b */ /* 0x003fea0003800000 */
.L_x_102:
[----:B------:R-:W-:-:S04]  /*2cd0*/  FSEL R9, R0, R9, !P4 ;  /* 0x0000000900097208 */ /* 0x000fc80006000000 */
[----:B------:R-:W-:Y:S01]  /*2ce0*/  MOV R18, R9 ;  /* 0x0000000900127202 */ /* 0x000fe20000000f00 */
[----:B------:R-:W-:-:S07]  /*2cf0*/  IMAD.MOV.U32 R8, RZ, RZ, R29 ;  /* 0x000000ffff087224 */ /* 0x000fce00078e001d */
[----:B------:R-:W-:Y:S05]  /*2d00*/  WARPSYNC.COLLECTIVE R19, `(.L_x_103) ;  /* 0x0000000013087348 */ /* 0x000fea0003c00000 */
[----:B------:R0:W1:Y:S02]  /*2d10*/  SHFL.UP P6, R29, R18, R17, R16 ;  /* 0x04000011121d7389 */ /* 0x00006400000c0010 */
[----:B01----:R-:W-:Y:S05]  /*2d20*/  ENDCOLLECTIVE ;  /* 0x000000000000791b */ /* 0x003fea0003800000 */
.L_x_103:
[----:B------:R-:W-:Y:S02]  /*2d30*/  HFMA2 R17, -RZ, RZ, 0, 2.384185791015625e-07 ;  /* 0x00000004ff117431 */ /* 0x000fe400000001ff */
[----:B------:R-:W-:-:S04]  /*2d40*/  IMAD.MOV.U32 R27, RZ, RZ, R29 ;  /* 0x000000ffff1b7224 */ /* 0x000fc800078e001d */
[C---:B------:R-:W-:Y:S01]  /*2d50*/  FFMA R0, R3.reuse, R27, R9 ;  /* 0x0000001b03007223 */ /* 0x040fe20000000009 */
[----:B------:R-:W-:-:S04]  /*2d60*/  @P3 FMUL R3, R3, R8 ;  /* 0x0000000803033220 */ /* 0x000fc80000400000 */
[----:B------:R-:W-:-:S07]  /*2d70*/  IMAD.MOV.U32 R18, RZ, RZ, R3 ;  /* 0x000000ffff127224 */ /* 0x000fce00078e0003 */
[----:B------:R-:W-:Y:S05]  /*2d80*/  WARPSYNC.COLLECTIVE R19, `(.L_x_104) ;  /* 0x0000000013087348 */ /* 0x000fea0003c00000 */
[----:B------:R0:W1:Y:S02]  /*2d90*/  SHFL.UP P6, R29, R18, R17, R16 ;  /* 0x04000011121d7389 */ /* 0x00006400000c0010 */
[----:B01----:R-:W-:Y:S05]  /*2da0*/  ENDCOLLECTIVE ;  /* 0x000000000000791b */ /* 0x003fea0003800000 */
.L_x_104:
[----:B------:R-:W-:-:S05]  /*2db0*/  FSEL R27, R9, R0, !P3 ;  /* 0x00000000091b7208 */ /* 0x000fca0005800000 */
[----:B------:R-:W-:Y:S02]  /*2dc0*/  IMAD.MOV.U32 R18, RZ, RZ, R27 ;  /* 0x000000ffff127224 */ /* 0x000fe400078e001b */
[----:B------:R-:W-:-:S07]  /*2dd0*/  IMAD.MOV.U32 R8, RZ, RZ, R29 ;  /* 0x000000ffff087224 */ /* 0x000fce00078e001d */
[----:B------:R-:W-:Y:S05]  /*2de0*/  WARPSYNC.COLLECTIVE R19, `(.L_x_105) ;  /* 0x0000000013087348 */ /* 0x000fea0003c00000 */
[----:B------:R0:W1:Y:S02]  /*2df0*/  SHFL.UP P6, R29, R18, R17, R16 ;  /* 0x04000011121d7389 */ /* 0x00006400000c0010 */
[----:B01----:R-:W-:Y:S05]  /*2e00*/  ENDCOLLECTIVE ;  /* 0x000000000000791b */ /* 0x003fea0003800000 */
.L_x_105:
[----:B------:R-:W-:Y:S01]  /*2e10*/  IMAD.MOV.U32 R17, RZ, RZ, 0x8 ;  /* 0x00000008ff117424 */ /* 0x000fe200078e00ff */
[----:B------:R-:W-:-:S05]  /*2e20*/  MOV R9, R29 ;  /* 0x0000001d00097202 */ /* 0x000fca0000000f00 */
[C---:B------:R-:W-:Y:S01]  /*2e30*/  FFMA R0, R3.reuse, R9, R27 ;  /* 0x0000000903007223 */ /* 0x040fe2000000001b */
[----:B------:R-:W-:-:S04]  /*2e40*/  @P2 FMUL R3, R3, R8 ;  /* 0x0000000803032220 */ /* 0x000fc80000400000 */
[----:B------:R-:W-:-:S07]  /*2e50*/  IMAD.MOV.U32 R18, RZ, RZ, R3 ;  /* 0x000000ffff127224 */ /* 0x000fce00078e0003 */
[----:B------:R-:W-:Y:S05]  /*2e60*/  WARPSYNC.COLLECTIVE R19, `(.L_x_106) ;  /* 0x0000000013087348 */ /* 0x000fea0003c00000 */
[----:B------:R0:W1:Y:S02]  /*2e70*/  SHFL.UP P6, R29, R18, R17, R16 ;  /* 0x04000011121d7389 */ /* 0x00006400000c0010 */
[----:B01----:R-:W-:Y:S05]  /*2e80*/  ENDCOLLECTIVE ;  /* 0x000000000000791b */ /* 0x003fea0003800000 */
.L_x_106:
[----:B------:R-:W-:-:S05]  /*2e90*/  FSEL R9, R27, R0, !P2 ;  /* 0x000000001b097208 */ /* 0x000fca0005000000 */
[----:B------:R-:W-:Y:S01]  /*2ea0*/  IMAD.MOV.U32 R18, RZ, RZ, R9 ;  /* 0x000000ffff127224 */ /* 0x000fe200078e0009 */
[----:B------:R-:W-:-:S07]  /*2eb0*/  MOV R8, R29 ;  /* 0x0000001d00087202 */ /* 0x000fce0000000f00 */
[----:B------:R-:W-:Y:S05]  /*2ec0*/  WARPSYNC.COLLECTIVE R19, `(.L_x_107) ;  /* 0x0000000013087348 */ /* 0x000fea0003c00000 */
[----:B------:R0:W1:Y:S02]  /*2ed0*/  SHFL.UP P6, R29, R18, R17, R16 ;  /* 0x04000011121d7389 */ /* 0x00006400000c0010 */
[----:B01----:R-:W-:Y:S05]  /*2ee0*/  ENDCOLLECTIVE ;  /* 0x000000000000791b */ /* 0x003fea0003800000 */
.L_x_107:
[----:B------:R-:W-:Y:S02]  /*2ef0*/  IMAD.MOV.U32 R17, RZ, RZ, 0x10 ;  /* 0x00000010ff117424 */ /* 0x000fe400078e00ff */
[----:B------:R-:W-:-:S04]  /*2f00*/  IMAD.MOV.U32 R28, RZ, RZ, R29 ;  /* 0x000000ffff1c7224 */ /* 0x000fc800078e001d */
[C---:B------:R-:W-:Y:S01]  /*2f10*/  FFMA R28, R3.reuse, R28, R9 ;  /* 0x0000001c031c7223 */ /* 0x040fe20000000009 */
[----:B------:R-:W-:-:S05]  /*2f20*/  @P1 FMUL R3, R3, R8 ;  /* 0x0000000803031220 */ /* 0x000fca0000400000 */
[----:B------:R-:W-:-:S07]  /*2f30*/  MOV R18, R3 ;  /* 0x0000000300127202 */ /* 0x000fce0000000f00 */
[----:B------:R-:W-:Y:S05]  /*2f40*/  WARPSYNC.COLLECTIVE R19, `(.L_x_108) ;  /* 0x0000000013087348 */ /* 0x000fea0003c00000 */
[----:B------:R0:W1:Y:S02]  /*2f50*/  SHFL.UP P6, R29, R18, R17, R16 ;  /* 0x04000011121d7389 */ /* 0x00006400000c0010 */
[----:B01----:R-:W-:Y:S05]  /*2f60*/  ENDCOLLECTIVE ;  /* 0x000000000000791b */ /* 0x003fea0003800000 */
.L_x_108:
[----:B------:R-:W-:-:S04]  /*2f70*/  FSEL R28, R9, R28, !P1 ;  /* 0x0000001c091c7208 */ /* 0x000fc80004800000 */
[----:B------:R-:W-:Y:S01]  /*2f80*/  MOV R18, R28 ;  /* 0x0000001c00127202 */ /* 0x000fe20000000f00 */
[----:B------:R-:W-:-:S07]  /*2f90*/  IMAD.MOV.U32 R0, RZ, RZ, R29 ;  /* 0x000000ffff007224 */ /* 0x000fce00078e001d */
[----:B------:R-:W-:Y:S05]  /*2fa0*/  WARPSYNC.COLLECTIVE R19, `(.L_x_109) ;  /* 0x0000000013087348 */ /* 0x000fea0003c00000 */
[----:B------:R0:W1:Y:S02]  /*2fb0*/  SHFL.UP P6, R29, R18, R17, R16 ;  /* 0x04000011121d7389 */ /* 0x00006400000c0010 */
[----:B01----:R-:W-:Y:S05]  /*2fc0*/  ENDCOLLECTIVE ;  /* 0x000000000000791b */ /* 0x003fea0003800000 */
.L_x_109:
[----:B------:R-:W-:-:S04]  /*2fd0*/  IMAD.MOV.U32 R8, RZ, RZ, R29 ;  /* 0x000000ffff087224 */ /* 0x000fc800078e001d */
[C---:B------:R-:W-:Y:S01]  /*2fe0*/  FFMA R9, R3.reuse, R8, R28 ;  /* 0x0000000803097223 */ /* 0x040fe2000000001c */
[----:B------:R-:W-:Y:S01]  /*2ff0*/  @P0 FMUL R3, R3, R0 ;  /* 0x0000000003030220 */ /* 0x000fe20000400000 */
[----:B------:R-:W-:-:S03]  /*3000*/  IMAD.MOV.U32 R0, RZ, RZ, 0x20 ;  /* 0x00000020ff007424 */ /* 0x000fc600078e00ff */
[----:B------:R-:W-:Y:S02]  /*3010*/  FSEL R9, R28, R9, !P0 ;  /* 0x000000091c097208 */ /* 0x000fe40004000000 */
[----:B------:R-:W-:-:S03]  /*3020*/  VIADDMNMX R0, R13, -R0, 0x20, PT ;  /* 0x000000200d007446 */ /* 0x000fc60003800900 */
[----:B------:R-:W-:Y:S01]  /*3030*/  FFMA R3, R2, R3, R9 ;  /* 0x0000000302037223 */ /* 0x000fe20000000009 */
[----:B------:R-:W-:-:S03]  /*3040*/  IADD3 R28, PT, PT, R0, -0x1, RZ ;  /* 0xffffffff001c7810 */ /* 0x000fc60007ffe0ff */
[----:B------:R-:W-:Y:S01]  /*3050*/  IMAD.MOV.U32 R9, RZ, RZ, R3 ;  /* 0x000000ffff097224 */ /* 0x000fe200078e0003 */
[----:B------:R0:W-:Y:S06]  /*3060*/  @!P5 STG.E desc[UR6][R24.64+0x80], R3 ;  /* 0x000080031800d986 */ /* 0x0001ec000c101906 */
[----:B0-----:R-:W-:Y:S05]  /*3070*/  WARPSYNC.COLLECTIVE R19, `(.L_x_110) ;  /* 0x0000000013087348 */ /* 0x001fea0003c00000 */
[----:B------:R1:W2:Y:S02]  /*3080*/  SHFL.IDX P6, R19, R9, R28, R26 ;  /* 0x0000001c09137389 */ /* 0x0002a400000c001a */
[----:B012---:R-:W-:Y:S05]  /*3090*/  ENDCOLLECTIVE ;  /* 0x000000000000791b */ /* 0x007fea0003800000 */
.L_x_110:
[----:B------:R-:W-:Y:S01]  /*30a0*/  IMAD.MOV.U32 R0, RZ, RZ, R19 ;  /* 0x000000ffff007224 */ /* 0x000fe200078e0013 */
[----:B------:R-:W-:Y:S06]  /*30b0*/  BRA `(.L_x_111) ;  /* 0xffffffec00747947 */ /* 0x000fec000383ffff */
        .weak           $__internal_0_$__cuda_sm3x_div_rn_noftz_f32_slowpath
        .type           $__internal_0_$__cuda_sm3x_div_rn_noftz_f32_slowpath,@function
        .size           $__internal_0_$__cuda_sm3x_div_rn_noftz_f32_slowpath,(.L_x_138 - $__internal_0_$__cuda_sm3x_div_rn_noftz_f32_slowpath)
$__internal_0_$__cuda_sm3x_div_rn_noftz_f32_slowpath:
[--C-:B------:R-:W-:Y:S01]  /*30c0*/  SHF.R.U32.HI R5, RZ, 0x17, R0.reuse ;  /* 0x00000017ff057819 */ /* 0x100fe20000011600 */
[----:B------:R-:W-:Y:S04]  /*30d0*/  BSSY.RECONVERGENT B0, `(.L_x_112) ;  /* 0x000005c000007945 */ /* 0x000fe80003800200 */
[----:B------:R-:W-:Y:S01]  /*30e0*/  BSSY.RELIABLE B2, `(.L_x_113) ;  /* 0x000001a000027945 */ /* 0x000fe20003800100 */
[----:B------:R-:W-:Y:S01]  /*30f0*/  IMAD.MOV.U32 R8, RZ, RZ, R0 ;  /* 0x000000ffff087224 */ /* 0x000fe200078e0000 */
[----:B------:R-:W-:-:S04]  /*3100*/  LOP3.LUT R7, R5, 0xff, RZ, 0xc0, !PT ;  /* 0x000000ff05077812 */ /* 0x000fc800078ec0ff */
[----:B------:R-:W-:-:S04]  /*3110*/  IADD3 R9, PT, PT, R7, -0x1, RZ ;  /* 0xffffffff07097810 */ /* 0x000fc80007ffe0ff */
[----:B------:R-:W-:-:S13]  /*3120*/  ISETP.GT.U32.AND P0, PT, R9, 0xfd, PT ;  /* 0x000000fd0900780c */ /* 0x000fda0003f04070 */
[----:B------:R-:W-:Y:S01]  /*3130*/  @!P0 IMAD.MOV.U32 R10, RZ, RZ, RZ ;  /* 0x000000ffff0a8224 */ /* 0x000fe200078e00ff */
[----:B------:R-:W-:Y:S06]  /*3140*/  @!P0 BRA `(.L_x_114) ;  /* 0x00000000004c8947 */ /* 0x000fec0003800000 */
[----:B------:R-:W-:-:S13]  /*3150*/  FSETP.GTU.FTZ.AND P0, PT, |R0|, +INF , PT ;  /* 0x7f8000000000780b */ /* 0x000fda0003f1c200 */
[----:B------:R-:W-:Y:S05]  /*3160*/  @P0 BREAK.RELIABLE B2 ;  /* 0x0000000000020942 */ /* 0x000fea0003800100 */
[----:B------:R-:W-:Y:S05]  /*3170*/  @P0 BRA `(.L_x_115) ;  /* 0x0000000400400947 */ /* 0x000fea0003800000 */
[----:B------:R-:W-:-:S05]  /*3180*/  HFMA2 R5, -RZ, RZ, 2, 0 ;  /* 0x40000000ff057431 */ /* 0x000fca00000001ff */
[----:B------:R-:W-:-:S13]  /*3190*/  LOP3.LUT P0, RZ, R8, 0x7fffffff, R5, 0xc8, !PT ;  /* 0x7fffffff08ff7812 */ /* 0x000fda000780c805 */
[----:B------:R-:W-:Y:S05]  /*31a0*/  @!P0 BREAK.RELIABLE B2 ;  /* 0x0000000000028942 */ /* 0x000fea0003800100 */
[----:B------:R-:W-:Y:S05]  /*31b0*/  @!P0 BRA `(.L_x_116) ;  /* 0x0000000400288947 */ /* 0x000fea0003800000 */
[----:B------:R-:W-:Y:S02]  /*31c0*/  FSETP.NEU.FTZ.AND P0, PT, |R0|, +INF , PT ;  /* 0x7f8000000000780b */ /* 0x000fe40003f1d200 */
[----:B------:R-:W-:-:S04]  /*31d0*/  LOP3.LUT P1, RZ, R5, 0x7fffffff, RZ, 0xc0, !PT ;  /* 0x7fffffff05ff7812 */ /* 0x000fc8000782c0ff */
[----:B------:R-:W-:-:S13]  /*31e0*/  PLOP3.LUT P0, PT, P0, P1, PT, 0x2f, 0xf2 ;  /* 0x0000000000f2781c */ /* 0x000fda0000702577 */
[----:B------:R-:W-:Y:S05]  /*31f0*/  @P0 BREAK.RELIABLE B2 ;  /* 0x0000000000020942 */ /* 0x000fea0003800100 */
[----:B------:R-:W-:Y:S05]  /*3200*/  @P0 BRA `(.L_x_117) ;  /* 0x00000004000c0947 */ /* 0x000fea0003800000 */
[----:B------:R-:W-:-:S13]  /*3210*/  LOP3.LUT P0, RZ, R8, 0x7fffffff, RZ, 0xc0, !PT ;  /* 0x7fffffff08ff7812 */ /* 0x000fda000780c0ff */
[----:B------:R-:W-:Y:S05]  /*3220*/  @!P0 BREAK.RELIABLE B2 ;  /* 0x0000000000028942 */ /* 0x000fea0003800100 */
[----:B------:R-:W-:Y:S05]  /*3230*/  @!P0 BRA `(.L_x_118) ;  /* 0x0000000000f48947 */ /* 0x000fea0003800000 */
[----:B------:R-:W-:Y:S01]  /*3240*/  ISETP.GE.AND P0, PT, R9, RZ, PT ;  /* 0x000000ff0900720c */ /* 0x000fe20003f06270 */
[----:B------:R-:W-:-:S12]  /*3250*/  IMAD.MOV.U32 R10, RZ, RZ, RZ ;  /* 0x000000ffff0a7224 */ /* 0x000fd800078e00ff */
[----:B------:R-:W-:Y:S01]  /*3260*/  @!P0 FFMA R8, R0, 1.84467440737095516160e+19, RZ ;  /* 0x5f80000000088823 */ /* 0x000fe200000000ff */
[----:B------:R-:W-:-:S07]  /*3270*/  @!P0 VIADD R10, R10, 0x40 ;  /* 0x000000400a0a8836 */ /* 0x000fce0000000000 */
.L_x_114:
[----:B------:R-:W-:Y:S05]  /*3280*/  BSYNC.RELIABLE B2 ;  /* 0x0000000000027941 */ /* 0x000fea0003800100 */
.L_x_113:
[----:B------:R-:W-:Y:S01]  /*3290*/  LEA R5, R7, 0xc0800000, 0x17 ;  /* 0xc080000007057811 */ /* 0x000fe200078eb8ff */
[----:B------:R-:W-:Y:S01]  /*32a0*/  UMOV UR4, 0x40000000 ;  /* 0x4000000000047882 */ /* 0x000fe20000000000 */
[----:B------:R-:W-:Y:S01]  /*32b0*/  IADD3 R7, PT, PT, R10, 0x80, -R7 ;  /* 0x000000800a077810 */ /* 0x000fe20007ffe807 */
[----:B------:R-:W-:Y:S01]  /*32c0*/  UIADD3 UR4, UPT, UPT, UR4, -0x800000, URZ ;  /* 0xff80000004047890 */ /* 0x000fe2000fffe0ff */
[----:B------:R-:W-:Y:S01]  /*32d0*/  IADD3 R8, PT, PT, -R5, R8, RZ ;  /* 0x0000000805087210 */ /* 0x000fe20007ffe1ff */
[----:B------:R-:W-:Y:S03]  /*32e0*/  BSSY.RECONVERGENT B2, `(.L_x_119) ;  /* 0x0000031000027945 */ /* 0x000fe60003800200 */
[----:B------:R-:W0:Y:S01]  /*32f0*/  MUFU.RCP R0, R8 ;  /* 0x0000000800007308 */ /* 0x000e220000001000 */
[----:B------:R-:W-:-:S04]  /*3300*/  FADD.FTZ R5, -R8, -RZ ;  /* 0x800000ff08057221 */ /* 0x000fc80000010100 */
[----:B0-----:R-:W-:-:S04]  /*3310*/  FFMA R9, R0, R5, 1 ;  /* 0x3f80000000097423 */ /* 0x001fc80000000005 */
[----:B------:R-:W-:-:S04]  /*3320*/  FFMA R0, R0, R9, R0 ;  /* 0x0000000900007223 */ /* 0x000fc80000000000 */
[----:B------:R-:W-:-:S04]  /*3330*/  FFMA R9, R0, UR4, RZ ;  /* 0x0000000400097c23 */ /* 0x000fc800080000ff */
[----:B------:R-:W-:-:S04]  /*3340*/  FFMA R12, R5, R9, UR4 ;  /* 0x00000004050c7e23 */ /* 0x000fc80008000009 */
[----:B------:R-:W-:-:S04]  /*3350*/  FFMA R9, R0, R12, R9 ;  /* 0x0000000c00097223 */ /* 0x000fc80000000009 */
[----:B------:R-:W-:-:S04]  /*3360*/  FFMA R12, R5, R9, UR4 ;  /* 0x00000004050c7e23 */ /* 0x000fc80008000009 */
[----:B------:R-:W-:-:S05]  /*3370*/  FFMA R5, R0, R12, R9 ;  /* 0x0000000c00057223 */ /* 0x000fca0000000009 */
[----:B------:R-:W-:-:S04]  /*3380*/  SHF.R.U32.HI R8, RZ, 0x17, R5 ;  /* 0x00000017ff087819 */ /* 0x000fc80000011605 */
[----:B------:R-:W-:-:S05]  /*3390*/  LOP3.LUT R8, R8, 0xff, RZ, 0xc0, !PT ;  /* 0x000000ff08087812 */ /* 0x000fca00078ec0ff */
[----:B------:R-:W-:-:S04]  /*33a0*/  IMAD.IADD R10, R8, 0x1, R7 ;  /* 0x00000001080a7824 */ /* 0x000fc800078e0207 */
[----:B------:R-:W-:-:S05]  /*33b0*/  VIADD R8, R10, 0xffffffff ;  /* 0xffffffff0a087836 */ /* 0x000fca0000000000 */
[----:B------:R-:W-:-:S13]  /*33c0*/  ISETP.GE.U32.AND P0, PT, R8, 0xfe, PT ;  /* 0x000000fe0800780c */ /* 0x000fda0003f06070 */
[----:B------:R-:W-:Y:S05]  /*33d0*/  @!P0 BRA `(.L_x_120) ;  /* 0x0000000000808947 */ /* 0x000fea0003800000 */
[----:B------:R-:W-:-:S13]  /*33e0*/  ISETP.GT.AND P0, PT, R10, 0xfe, PT ;  /* 0x000000fe0a00780c */ /* 0x000fda0003f04270 */
[----:B------:R-:W-:Y:S05]  /*33f0*/  @P0 BRA `(.L_x_121) ;  /* 0x00000000006c0947 */ /* 0x000fea0003800000 */
[----:B------:R-:W-:-:S13]  /*3400*/  ISETP.GE.AND P0, PT, R10, 0x1, PT ;  /* 0x000000010a00780c */ /* 0x000fda0003f06270 */
[----:B------:R-:W-:Y:S05]  /*3410*/  @P0 BRA `(.L_x_122) ;  /* 0x0000000000740947 */ /* 0x000fea0003800000 */
[----:B------:R-:W-:Y:S02]  /*3420*/  ISETP.GE.AND P0, PT, R10, -0x18, PT ;  /* 0xffffffe80a00780c */ /* 0x000fe40003f06270 */
[----:B------:R-:W-:-:S11]  /*3430*/  LOP3.LUT R5, R5, 0x80000000, RZ, 0xc0, !PT ;  /* 0x8000000005057812 */ /* 0x000fd600078ec0ff */
[----:B------:R-:W-:Y:S05]  /*3440*/  @!P0 BRA `(.L_x_122) ;  /* 0x0000000000688947 */ /* 0x000fea0003800000 */
[-CC-:B------:R-:W-:Y:S01]  /*3450*/  FFMA.RZ R7, R0, R12.reuse, R9.reuse ;  /* 0x0000000c00077223 */ /* 0x180fe2000000c009 */
[C---:B------:R-:W-:Y:S02]  /*3460*/  ISETP.NE.AND P2, PT, R10.reuse, RZ, PT ;  /* 0x000000ff0a00720c */ /* 0x040fe40003f45270 */
[----:B------:R-:W-:Y:S02]  /*3470*/  ISETP.NE.AND P1, PT, R10, RZ, PT ;  /* 0x000000ff0a00720c */ /* 0x000fe40003f25270 */
[----:B------:R-:W-:Y:S01]  /*3480*/  LOP3.LUT R8, R7, 0x7fffff, RZ, 0xc0, !PT ;  /* 0x007fffff07087812 */ /* 0x000fe200078ec0ff */
[CCC-:B------:R-:W-:Y:S01]  /*3490*/  FFMA.RP R7, R0.reuse, R12.reuse, R9.reuse ;  /* 0x0000000c00077223 */ /* 0x1c0fe20000008009 */
[----:B------:R-:W-:Y:S01]  /*34a0*/  FFMA.RM R0, R0, R12, R9 ;  /* 0x0000000c00007223 */ /* 0x000fe20000004009 */
[----:B------:R-:W-:Y:S01]  /*34b0*/  IADD3 R9, PT, PT, R10, 0x20, RZ ;  /* 0x000000200a097810 */ /* 0x000fe20007ffe0ff */
[----:B------:R-:W-:Y:S01]  /*34c0*/  IMAD.MOV R10, RZ, RZ, -R10 ;  /* 0x000000ffff0a7224 */ /* 0x000fe200078e0a0a */
[----:B------:R-:W-:-:S02]  /*34d0*/  LOP3.LUT R8, R8, 0x800000, RZ, 0xfc, !PT ;  /* 0x0080000008087812 */ /* 0x000fc400078efcff */
[----:B------:R-:W-:Y:S02]  /*34e0*/  FSETP.NEU.FTZ.AND P0, PT, R7, R0, PT ;  /* 0x000000000700720b */ /* 0x000fe40003f1d000 */
[----:B------:R-:W-:Y:S02]  /*34f0*/  SHF.L.U32 R9, R8, R9, RZ ;  /* 0x0000000908097219 */ /* 0x000fe400000006ff */
[----:B------:R-:W-:Y:S02]  /*3500*/  SEL R7, R10, RZ, P2 ;  /* 0x000000ff0a077207 */ /* 0x000fe40001000000 */
[----:B------:R-:W-:Y:S02]  /*3510*/  ISETP.NE.AND P1, PT, R9, RZ, P1 ;  /* 0x000000ff0900720c */ /* 0x000fe40000f25270 */
[----:B------:R-:W-:Y:S02]  /*3520*/  SHF.R.U32.HI R7, RZ, R7, R8 ;  /* 0x00000007ff077219 */ /* 0x000fe40000011608 */
[----:B------:R-:W-:-:S02]  /*3530*/  PLOP3.LUT P0, PT, P0, P1, PT, 0xf8, 0x8f ;  /* 0x00000000008f781c */ /* 0x000fc40000703f70 */
[----:B------:R-:W-:Y:S02]  /*3540*/  SHF.R.U32.HI R9, RZ, 0x1, R7 ;  /* 0x00000001ff097819 */ /* 0x000fe40000011607 */
[----:B------:R-:W-:-:S04]  /*3550*/  SEL R0, RZ, 0x1, !P0 ;  /* 0x00000001ff007807 */ /* 0x000fc80004000000 */
[----:B------:R-:W-:-:S04]  /*3560*/  LOP3.LUT R0, R0, 0x1, R9, 0xf8, !PT ;  /* 0x0000000100007812 */ /* 0x000fc800078ef809 */
[----:B------:R-:W-:-:S05]  /*3570*/  LOP3.LUT R0, R0, R7, RZ, 0xc0, !PT ;  /* 0x0000000700007212 */ /* 0x000fca00078ec0ff */
[----:B------:R-:W-:-:S05]  /*3580*/  IMAD.IADD R0, R9, 0x1, R0 ;  /* 0x0000000109007824 */ /* 0x000fca00078e0200 */
[----:B------:R-:W-:Y:S01]  /*3590*/  LOP3.LUT R5, R0, R5, RZ, 0xfc, !PT ;  /* 0x0000000500057212 */ /* 0x000fe200078efcff */
[----:B------:R-:W-:Y:S06]  /*35a0*/  BRA `(.L_x_122) ;  /* 0x0000000000107947 */ /* 0x000fec0003800000 */
.L_x_121:
[----:B------:R-:W-:-:S04]  /*35b0*/  LOP3.LUT R5, R5, 0x80000000, RZ, 0xc0, !PT ;  /* 0x8000000005057812 */ /* 0x000fc800078ec0ff */
[----:B------:R-:W-:Y:S01]  /*35c0*/  LOP3.LUT R5, R5, 0x7f800000, RZ, 0xfc, !PT ;  /* 0x7f80000005057812 */ /* 0x000fe200078efcff */
[----:B------:R-:W-:Y:S06]  /*35d0*/  BRA `(.L_x_122) ;  /* 0x0000000000047947 */ /* 0x000fec0003800000 */
.L_x_120:
[----:B------:R-:W-:-:S07]  /*35e0*/  LEA R5, R7, R5, 0x17 ;  /* 0x0000000507057211 */ /* 0x000fce00078eb8ff */
.L_x_122:
[----:B------:R-:W-:Y:S05]  /*35f0*/  BSYNC.RECONVERGENT B2 ;  /* 0x0000000000027941 */ /* 0x000fea0003800200 */
.L_x_119:
[----:B------:R-:W-:Y:S05]  /*3600*/  BRA `(.L_x_123) ;  /* 0x0000000000207947 */ /* 0x000fea0003800000 */
.L_x_118:
[----:B------:R-:W-:-:S04]  /*3610*/  LOP3.LUT R5, R8, 0x80000000, R5, 0x48, !PT ;  /* 0x8000000008057812 */ /* 0x000fc800078e4805 */
[----:B------:R-:W-:Y:S01]  /*3620*/  LOP3.LUT R5, R5, 0x7f800000, RZ, 0xfc, !PT ;  /* 0x7f80000005057812 */ /* 0x000fe200078efcff */
[----:B------:R-:W-:Y:S06]  /*3630*/  BRA `(.L_x_123) ;  /* 0x0000000000147947 */ /* 0x000fec0003800000 */
.L_x_117:
[----:B------:R-:W-:Y:S01]  /*3640*/  LOP3.LUT R5, R8, 0x80000000, R5, 0x48, !PT ;  /* 0x8000000008057812 */ /* 0x000fe200078e4805 */
[----:B------:R-:W-:Y:S06]  /*3650*/  BRA `(.L_x_123) ;  /* 0x00000000000c7947 */ /* 0x000fec0003800000 */
.L_x_116:
[----:B------:R-:W0:Y:S01]  /*3660*/  MUFU.RSQ R5, -QNAN ;  /* 0xffc0000000057908 */ /* 0x000e220000001400 */
[----:B------:R-:W-:Y:S05]  /*3670*/  BRA `(.L_x_123) ;  /* 0x0000000000047947 */ /* 0x000fea0003800000 */
.L_x_115:
[----:B------:R-:W-:-:S07]  /*3680*/  FADD.FTZ R5, R0, 2 ;  /* 0x4000000000057421 */ /* 0x000fce0000010000 */
.L_x_123:
[----:B------:R-:W-:Y:S05]  /*3690*/  BSYNC.RECONVERGENT B0 ;  /* 0x0000000000007941 */ /* 0x000fea0003800200 */
.L_x_112:
[----:B------:R-:W-:-:S04]  /*36a0*/  IMAD.MOV.U32 R7, RZ, RZ, 0x0 ;  /* 0x00000000ff077424 */ /* 0x000fc800078e00ff */
[----:B0-----:R-:W-:Y:S05]  /*36b0*/  RET.REL.NODEC R6 `(zlema_batch_warp_scan_f32) ;  /* 0xffffffc806507950 */ /* 0x001fea0003c3ffff */
.L_x_124:
        /* <DEDUP_REMOVED lines=12> */
.L_x_138:


//--------------------- .text.zlema_batch_f32     --------------------------
	.section	.text.zlema_batch_f32,"ax",@progbits
	.align	128
        .global         zlema_batch_f32
        .type           zlema_batch_f32,@function
        .size           zlema_batch_f32,(.L_x_142 - zlema_batch_f32)
        .other          zlema_batch_f32,@"STO_CUDA_ENTRY STV_DEFAULT"
zlema_batch_f32:
.text.zlema_batch_f32:
        /* <DEDUP_REMOVED lines=12> */
[----:B------:R-:W4:Y:S01]  /*00c0*/  LDC R13, c[0x0][0x3a8] ;  /* 0x0000ea00ff0d7b82 */ /* 0x000f220000000800 */
[----:B0-----:R-:W-:-:S07]  /*00d0*/  IMAD.WIDE R6, R3, 0x4, R6 ;  /* 0x0000000403067825 */ /* 0x001fce00078e0206 */
[----:B------:R-:W0:Y:S01]  /*00e0*/  LDC.64 R4, c[0x0][0x398] ;  /* 0x0000e600ff047b82 */ /* 0x000e220000000a00 */
[----:B-1----:R-:W4:Y:S01]  /*00f0*/  LDG.E.CONSTANT R0, desc[UR4][R6.64] ;  /* 0x0000000406007981 */ /* 0x002f22000c1e9900 */
[----:B---3--:R-:W-:-:S06]  /*0100*/  IMAD.WIDE R8, R3, 0x4, R8 ;  /* 0x0000000403087825 */ /* 0x008fcc00078e0208 */
[----:B------:R1:W5:Y:S01]  /*0110*/  LDG.E.CONSTANT R9, desc[UR4][R8.64] ;  /* 0x0000000408097981 */ /* 0x000362000c1e9900 */
[----:B------:R-:W-:Y:S01]  /*0120*/  BSSY.RECONVERGENT B0, `(.L_x_125) ;  /* 0x000004f000007945 */ /* 0x000fe20003800200 */
[----:B0-----:R-:W-:Y:S01]  /*0130*/  IMAD.WIDE R4, R3, 0x4, R4 ;  /* 0x0000000403047825 */ /* 0x001fe200078e0204 */
[----:B----4-:R-:W-:-:S04]  /*0140*/  IADD3 R0, PT, PT, R0, -0x1, R13 ;  /* 0xffffffff00007810 */ /* 0x010fc80007ffe00d */
[----:B--2---:R-:W-:-:S04]  /*0150*/  VIMNMX R2, PT, PT, R0, UR6, PT ;  /* 0x0000000600027c48 */ /* 0x004fc8000bfe0100 */
[----:B------:R-:W-:Y:S01]  /*0160*/  ISETP.GE.AND P0, PT, R2, 0x1, PT ;  /* 0x000000010200780c */ /* 0x000fe20003f06270 */
[----:B------:R-:W-:-:S12]  /*0170*/  IMAD.WIDE R2, R3, UR6, RZ ;  /* 0x0000000603027c25 */ /* 0x000fd8000f8e02ff */
        /* <DEDUP_REMOVED lines=10> */
[----:B------:R-:W-:-:S04]  /*0220*/  IMAD.MOV.U32 R17, RZ, RZ, 0x7fffffff ;  /* 0x7fffffffff117424 */ /* 0x000fc800078e00ff */
[----:B------:R-:W-:Y:S01]  /*0230*/  IMAD.MOV R8, RZ, RZ, -R7 ;  /* 0x000000ffff087224 */ /* 0x000fe200078e0a07 */
[----:B0-----:R-:W-:-:S04]  /*0240*/  LEA R12, P1, R2, UR8, 0x2 ;  /* 0x00000008020c7c11 */ /* 0x001fc8000f8210ff */
[----:B------:R-:W-:Y:S02]  /*0250*/  IADD3 R12, P2, PT, R12, 0x10, RZ ;  /* 0x000000100c0c7810 */ /* 0x000fe40007f5e0ff */
[----:B------:R-:W-:-:S05]  /*0260*/  LEA.HI.X R15, R2, UR9, R3, 0x2, P1 ;  /* 0x00000009020f7c11 */ /* 0x000fca00088f1403 */
[----:B------:R-:W-:-:S07]  /*0270*/  IMAD.X R15, RZ, RZ, R15, P2 ;  /* 0x000000ffff0f7224 */ /* 0x000fce00010e060f */
.L_x_129:
[----:B0-----:R-:W-:Y:S02]  /*0280*/  IMAD.MOV.U32 R10, RZ, RZ, R12 ;  /* 0x000000ffff0a7224 */ /* 0x001fe400078e000c */
[----:B------:R-:W-:Y:S02]  /*0290*/  IMAD.MOV.U32 R11, RZ, RZ, R15 ;  /* 0x000000ffff0b7224 */ /* 0x000fe400078e000f */
[----:B------:R-:W-:Y:S01]  /*02a0*/  VIADD R8, R8, 0x8 ;  /* 0x0000000808087836 */ /* 0x000fe20000000000 */
[----:B------:R-:W-:Y:S02]  /*02b0*/  IADD3 R12, P2, PT, R10, 0x20, RZ ;  /* 0x000000200a0c7810 */ /* 0x000fe40007f5e0ff */
[----:B------:R0:W-:Y:S02]  /*02c0*/  STG.E desc[UR4][R10.64+-0x10], R17 ;  /* 0xfffff0110a007986 */ /* 0x0001e4000c101904 */
[----:B------:R-:W-:Y:S01]  /*02d0*/  ISETP.NE.AND P1, PT, R8, RZ, PT ;  /* 0x000000ff0800720c */ /* 0x000fe20003f25270 */
[----:B------:R-:W-:Y:S01]  /*02e0*/  IMAD.X R15, RZ, RZ, R11, P2 ;  /* 0x000000ffff0f7224 */ /* 0x000fe200010e060b */
        /* <DEDUP_REMOVED lines=8> */
.L_x_128:
[----:B------:R-:W-:Y:S05]  /*0370*/  BSYNC.RECONVERGENT B1 ;  /* 0x0000000000017941 */ /* 0x000fea0003800200 */
.L_x_127:
[----:B------:R-:W-:Y:S05]  /*0380*/  @!P0 BRA `(.L_x_126) ;  /* 0x0000000000a08947 */ /* 0x000fea0003800000 */
[----:B------:R-:W-:Y:S01]  /*0390*/  ISETP.GE.U32.AND P0, PT, R14, 0x4, PT ;  /* 0x000000040e00780c */ /* 0x000fe20003f06070 */
[----:B------:R-:W-:Y:S01]  /*03a0*/  BSSY.RECONVERGENT B1, `(.L_x_130) ;  /* 0x000000f000017945 */ /* 0x000fe20003800200 */
[----:B------:R-:W-:-:S04]  /*03b0*/  LOP3.LUT R12, R6, 0x3, RZ, 0xc0, !PT ;  /* 0x00000003060c7812 */ /* 0x000fc800078ec0ff */
[----:B------:R-:W-:-:S07]  /*03c0*/  ISETP.NE.AND P1, PT, R12, RZ, PT ;  /* 0x000000ff0c00720c */ /* 0x000fce0003f25270 */
[----:B------:R-:W-:Y:S06]  /*03d0*/  @!P0 BRA `(.L_x_131) ;  /* 0x00000000002c8947 */ /* 0x000fec0003800000 */
[----:B------:R-:W1:Y:S01]  /*03e0*/  LDCU.64 UR8, c[0x0][0x3b0] ;  /* 0x00007600ff0877ac */ /* 0x000e620008000a00 */
[----:B------:R-:W-:Y:S01]  /*03f0*/  IADD3 R8, P0, PT, R2, R7, RZ ;  /* 0x0000000702087210 */ /* 0x000fe20007f1e0ff */
[----:B------:R-:W-:Y:S02]  /*0400*/  IMAD.MOV.U32 R15, RZ, RZ, 0x7fffffff ;  /* 0x7fffffffff0f7424 */ /* 0x000fe400078e00ff */
[----:B------:R-:W-:Y:S02]  /*0410*/  VIADD R7, R7, 0x4 ;  /* 0x0000000407077836 */ /* 0x000fe40000000000 */
[----:B0-----:R-:W-:Y:S01]  /*0420*/  IMAD.X R11, RZ, RZ, R3, P0 ;  /* 0x000000ffff0b7224 */ /* 0x001fe200000e0603 */
[----:B-1----:R-:W-:-:S04]  /*0430*/  LEA R10, P0, R8, UR8, 0x2 ;  /* 0x00000008080a7c11 */ /* 0x002fc8000f8010ff */
[----:B------:R-:W-:-:S05]  /*0440*/  LEA.HI.X R11, R8, UR9, R11, 0x2, P0 ;  /* 0x00000009080b7c11 */ /* 0x000fca00080f140b */
[----:B------:R1:W-:Y:S04]  /*0450*/  STG.E desc[UR4][R10.64], R15 ;  /* 0x0000000f0a007986 */ /* 0x0003e8000c101904 */
[----:B------:R1:W-:Y:S04]  /*0460*/  STG.E desc[UR4][R10.64+0x4], R15 ;  /* 0x0000040f0a007986 */ /* 0x0003e8000c101904 */
[----:B------:R1:W-:Y:S04]  /*0470*/  STG.E desc[UR4][R10.64+0x8], R15 ;  /* 0x0000080f0a007986 */ /* 0x0003e8000c101904 */
[----:B------:R1:W-:Y:S02]  /*0480*/  STG.E desc[UR4][R10.64+0xc], R15 ;  /* 0x00000c0f0a007986 */ /* 0x0003e4000c101904 */
.L_x_131:
[----:B------:R-:W-:Y:S05]  /*0490*/  BSYNC.RECONVERGENT B1 ;  /* 0x0000000000017941 */ /* 0x000fea0003800200 */
.L_x_130:
[----:B------:R-:W-:Y:S05]  /*04a0*/  @!P1 BRA `(.L_x_126) ;  /* 0x0000000000589947 */ /* 0x000fea0003800000 */
[----:B------:R-:W-:Y:S01]  /*04b0*/  LOP3.LUT R6, R6, 0x1, RZ, 0xc0, !PT ;  /* 0x0000000106067812 */ /* 0x000fe200078ec0ff */
[----:B------:R-:W-:Y:S01]  /*04c0*/  BSSY.RECONVERGENT B1, `(.L_x_132) ;  /* 0x000000e000017945 */ /* 0x000fe20003800200 */
[----:B------:R-:W-:Y:S02]  /*04d0*/  ISETP.NE.AND P1, PT, R12, 0x1, PT ;  /* 0x000000010c00780c */ /* 0x000fe40003f25270 */
[----:B------:R-:W-:-:S13]  /*04e0*/  ISETP.NE.U32.AND P0, PT, R6, 0x1, PT ;  /* 0x000000010600780c */ /* 0x000fda0003f05070 */
[----:B01----:R-:W0:Y:S01]  /*04f0*/  @!P0 LDC.64 R10, c[0x0][0x3b0] ;  /* 0x0000ec00ff0a8b82 */ /* 0x003e220000000a00 */
[----:B------:R-:W-:Y:S05]  /*0500*/  @!P1 BRA `(.L_x_133) ;  /* 0x0000000000249947 */ /* 0x000fea0003800000 */
[----:B------:R-:W1:Y:S01]  /*0510*/  LDCU.64 UR8, c[0x0][0x3b0] ;  /* 0x00007600ff0877ac */ /* 0x000e620008000a00 */
[----:B------:R-:W-:Y:S01]  /*0520*/  IADD3 R6, P1, PT, R2, R7, RZ ;  /* 0x0000000702067210 */ /* 0x000fe20007f3e0ff */
[----:B------:R-:W-:Y:S02]  /*0530*/  IMAD.MOV.U32 R17, RZ, RZ, 0x7fffffff ;  /* 0x7fffffffff117424 */ /* 0x000fe400078e00ff */
[----:B------:R-:W-:Y:S02]  /*0540*/  VIADD R7, R7, 0x2 ;  /* 0x0000000207077836 */ /* 0x000fe40000000000 */
[----:B------:R-:W-:Y:S01]  /*0550*/  IMAD.X R15, RZ, RZ, R3, P1 ;  /* 0x000000ffff0f7224 */ /* 0x000fe200008e0603 */
[----:B-1----:R-:W-:-:S04]  /*0560*/  LEA R14, P1, R6, UR8, 0x2 ;  /* 0x00000008060e7c11 */ /* 0x002fc8000f8210ff */
[----:B------:R-:W-:-:S05]  /*0570*/  LEA.HI.X R15, R6, UR9, R15, 0x2, P1 ;  /* 0x00000009060f7c11 */ /* 0x000fca00088f140f */
[----:B------:R1:W-:Y:S04]  /*0580*/  STG.E desc[UR4][R14.64], R17 ;  /* 0x000000110e007986 */ /* 0x0003e8000c101904 */
[----:B------:R1:W-:Y:S02]  /*0590*/  STG.E desc[UR4][R14.64+0x4], R17 ;  /* 0x000004110e007986 */ /* 0x0003e4000c101904 */
.L_x_133:
[----:B------:R-:W-:Y:S05]  /*05a0*/  BSYNC.RECONVERGENT B1 ;  /* 0x0000000000017941 */ /* 0x000fea0003800200 */
.L_x_132:
[----:B------:R-:W-:-:S05]  /*05b0*/  @!P0 IADD3 R7, P1, PT, R2, R7, RZ ;  /* 0x0000000702078210 */ /* 0x000fca0007f3e0ff */
[----:B------:R-:W-:Y:S01]  /*05c0*/  @!P0 IMAD.X R6, RZ, RZ, R3, P1 ;  /* 0x000000ffff068224 */ /* 0x000fe200008e0603 */
[----:B0-----:R-:W-:-:S04]  /*05d0*/  @!P0 LEA R10, P1, R7, R10, 0x2 ;  /* 0x0000000a070a8211 */ /* 0x001fc800078210ff */
[----:B------:R-:W-:Y:S01]  /*05e0*/  @!P0 LEA.HI.X R11, R7, R11, R6, 0x2, P1 ;  /* 0x0000000b070b8211 */ /* 0x000fe200008f1406 */
[----:B------:R-:W-:-:S05]  /*05f0*/  @!P0 IMAD.MOV.U32 R7, RZ, RZ, 0x7fffffff ;  /* 0x7fffffffff078424 */ /* 0x000fca00078e00ff */
[----:B------:R2:W-:Y:S03]  /*0600*/  @!P0 STG.E desc[UR4][R10.64], R7 ;  /* 0x000000070a008986 */ /* 0x0005e6000c101904 */
.L_x_126:
[----:B------:R-:W-:Y:S05]  /*0610*/  BSYNC.RECONVERGENT B0 ;  /* 0x0000000000007941 */ /* 0x000fea0003800200 */
.L_x_125:
[----:B------:R-:W-:-:S13]  /*0620*/  ISETP.GE.AND P0, PT, R13, UR6, PT ;  /* 0x000000060d007c0c */ /* 0x000fda000bf06270 */
[----:B------:R-:W-:Y:S05]  /*0630*/  @P0 EXIT ;  /* 0x000000000000094d */ /* 0x000fea0003800000 */
[----:B--2---:R-:W2:Y:S02]  /*0640*/  LDC.64 R6, c[0x0][0x380] ;  /* 0x0000e000ff067b82 */ /* 0x004ea40000000a00 */
[----:B--2---:R-:W-:-:S06]  /*0650*/  IMAD.WIDE R6, R13, 0x4, R6 ;  /* 0x000000040d067825 */ /* 0x004fcc00078e0206 */
[----:B------:R-:W2:Y:S01]  /*0660*/  LDG.E.CONSTANT R6, desc[UR4][R6.64] ;  /* 0x0000000406067981 */ /* 0x000ea2000c1e9900 */
[----:B------:R-:W-:Y:S01]  /*0670*/  ISETP.GT.AND P0, PT, R0, R13, PT ;  /* 0x0000000d0000720c */ /* 0x000fe20003f04270 */
[----:B------:R-:W-:-:S12]  /*0680*/  VIADD R8, R13, 0x1 ;  /* 0x000000010d087836 */ /* 0x000fd80000000000 */
[----:B-1----:R-:W1:Y:S01]  /*0690*/  @!P0 LDC.64 R14, c[0x0][0x3b0] ;  /* 0x0000ec00ff0e8b82 */ /* 0x002e620000000a00 */
[----:B0-----:R-:W-:-:S04]  /*06a0*/  @!P0 IADD3 R11, P1, PT, R2, R13, RZ ;  /* 0x0000000d020b8210 */ /* 0x001fc80007f3e0ff */
[----:B------:R-:W-:Y:S02]  /*06b0*/  @!P0 LEA.HI.X.SX32 R12, R13, R3, 0x1, P1 ;  /* 0x000000030d0c8211 */ /* 0x000fe400008f0eff */
[----:B------:R-:W-:Y:S02]  /*06c0*/  ISETP.GE.AND P1, PT, R8, UR6, PT ;  /* 0x0000000608007c0c */ /* 0x000fe4000bf26270 */
[----:B-1----:R-:W-:-:S04]  /*06d0*/  @!P0 LEA R10, P2, R11, R14, 0x2 ;  /* 0x0000000e0b0a8211 */ /* 0x002fc800078410ff */
[----:B------:R-:W-:-:S05]  /*06e0*/  @!P0 LEA.HI.X R11, R11, R15, R12, 0x2, P2 ;  /* 0x0000000f0b0b8211 */ /* 0x000fca00010f140c */
[----:B--2---:R0:W-:Y:S02]  /*06f0*/  @!P0 STG.E desc[UR4][R10.64], R6 ;  /* 0x000000060a008986 */ /* 0x0041e4000c101904 */
[----:B------:R-:W-:Y:S05]  /*0700*/  @P1 EXIT ;  /* 0x000000000000194d */ /* 0x000fea0003800000 */
[----:B------:R1:W5:Y:S01]  /*0710*/  LDG.E.CONSTANT R7, desc[UR4][R4.64] ;  /* 0x0000000404077981 */ /* 0x000362000c1e9900 */
[----:B0-----:R-:W-:Y:S01]  /*0720*/  LOP3.LUT R10, RZ, R13, RZ, 0x33, !PT ;  /* 0x0000000dff0a7212 */ /* 0x001fe200078e33ff */
[----:B------:R-:W-:Y:S02]  /*0730*/  IMAD.MOV.U32 R11, RZ, RZ, R8 ;  /* 0x000000ffff0b7224 */ /* 0x000fe400078e0008 */
[----:B-----5:R-:W-:Y:S02]  /*0740*/  IMAD.IADD R8, R9, 0x1, R13 ;  /* 0x0000000109087824 */ /* 0x020fe400078e020d */
[----:B------:R-:W-:-:S05]  /*0750*/  VIADD R10, R10, UR6 ;  /* 0x000000060a0a7c36 */ /* 0x000fca0008000000 */
[----:B------:R-:W-:-:S13]  /*0760*/  LOP3.LUT P0, R10, R10, 0x3, RZ, 0xc0, !PT ;  /* 0x000000030a0a7812 */ /* 0x000fda000780c0ff */
[----:B-1----:R-:W-:Y:S05]  /*0770*/  @!P0 BRA `(.L_x_134) ;  /* 0x0000000000708947 */ /* 0x002fea0003800000 */
[----:B------:R-:W0:Y:S01]  /*0780*/  LDCU.64 UR6, c[0x0][0x380] ;  /* 0x00007000ff0677ac */ /* 0x000e220008000a00 */
[----:B------:R-:W1:Y:S01]  /*0790*/  LDC R21, c[0x0][0x3a8] ;  /* 0x0000ea00ff157b82 */ /* 0x000e620000000800 */
[----:B------:R-:W-:Y:S01]  /*07a0*/  IMAD.WIDE R12, R9, 0x4, RZ ;  /* 0x00000004090c7825 */ /* 0x000fe200078e02ff */
[----:B------:R-:W2:Y:S03]  /*07b0*/  LDCU.64 UR8, c[0x0][0x3b0] ;  /* 0x00007600ff0877ac */ /* 0x000ea60008000a00 */
[----:B------:R-:W-:-:S03]  /*07c0*/  IMAD.MOV R10, RZ, RZ, -R10 ;  /* 0x000000ffff0a7224 */ /* 0x000fc600078e0a0a */
[----:B------:R-:W3:Y:S01]  /*07d0*/  LDC.64 R4, c[0x0][0x380] ;  /* 0x0000e000ff047b82 */ /* 0x000ee20000000a00 */
[----:B0-----:R-:W-:-:S04]  /*07e0*/  IADD3 R12, P0, PT, -R12, UR6, RZ ;  /* 0x000000060c0c7c10 */ /* 0x001fc8000ff1e1ff */
[----:B--2---:R-:W-:-:S09]  /*07f0*/  IADD3.X R13, PT, PT, ~R13, UR7, RZ, P0, !PT ;  /* 0x000000070d0d7c10 */ /* 0x004fd200087fe5ff */
.L_x_135:
[----:B-1----:R-:W-:Y:S02]  /*0800*/  VIADD R21, R21, 0x1 ;  /* 0x0000000115157836 */ /* 0x002fe40000000000 */
[----:B---3--:R-:W-:-:S03]  /*0810*/  IMAD.WIDE R16, R11, 0x4, R4 ;  /* 0x000000040b107825 */ /* 0x008fc600078e0204 */
[----:B------:R-:W-:Y:S02]  /*0820*/  ISETP.GE.AND P0, PT, R21, R8, PT ;  /* 0x000000081500720c */ /* 0x000fe40003f06270 */
[----:B------:R-:W2:Y:S11]  /*0830*/  LDG.E.CONSTANT R15, desc[UR4][R16.64] ;  /* 0x00000004100f7981 */ /* 0x000eb6000c1e9900 */
[----:B------:R-:W-:-:S06]  /*0840*/  @P0 IMAD.WIDE R18, R11, 0x4, R12 ;  /* 0x000000040b120825 */ /* 0x000fcc00078e020c */
[----:B------:R-:W2:Y:S01]  /*0850*/  @P0 LDG.E.CONSTANT R18, desc[UR4][R18.64] ;  /* 0x0000000412120981 */ /* 0x000ea2000c1e9900 */
[----:B------:R-:W-:Y:S02]  /*0860*/  IADD3 R22, P2, PT, R2, R11, RZ ;  /* 0x0000000b02167210 */ /* 0x000fe40007f5e0ff */
[----:B------:R-:W-:Y:S02]  /*0870*/  ISETP.GE.AND P1, PT, R21, R0, PT ;  /* 0x000000001500720c */ /* 0x000fe40003f26270 */
[C---:B------:R-:W-:Y:S01]  /*0880*/  LEA.HI.X.SX32 R23, R11.reuse, R3, 0x1, P2 ;  /* 0x000000030b177211 */ /* 0x040fe200010f0eff */
[----:B------:R-:W-:Y:S02]  /*0890*/  VIADD R10, R10, 0x1 ;  /* 0x000000010a0a7836 */ /* 0x000fe40000000000 */
[----:B------:R-:W-:Y:S02]  /*08a0*/  VIADD R11, R11, 0x1 ;  /* 0x000000010b0b7836 */ /* 0x000fe40000000000 */
[----:B--2---:R-:W-:Y:S01]  /*08b0*/  @P0 FFMA R15, R15, 2, -R18 ;  /* 0x400000000f0f0823 */ /* 0x004fe20000000812 */
[----:B------:R-:W-:-:S03]  /*08c0*/  LEA R14, P0, R22, UR8, 0x2 ;  /* 0x00000008160e7c11 */ /* 0x000fc6000f8010ff */
[----:B------:R-:W-:Y:S01]  /*08d0*/  FADD R20, R15, -R6 ;  /* 0x800000060f147221 */ /* 0x000fe20000000000 */
[----:B------:R-:W-:-:S03]  /*08e0*/  LEA.HI.X R15, R22, UR9, R23, 0x2, P0 ;  /* 0x00000009160f7c11 */ /* 0x000fc600080f1417 */
[----:B------:R-:W-:-:S05]  /*08f0*/  FFMA R6, R7, R20, R6 ;  /* 0x0000001407067223 */ /* 0x000fca0000000006 */
[----:B------:R0:W-:Y:S01]  /*0900*/  @P1 STG.E desc[UR4][R14.64], R6 ;  /* 0x000000060e001986 */ /* 0x0001e2000c101904 */
[----:B------:R-:W-:-:S13]  /*0910*/  ISETP.NE.AND P0, PT, R10, RZ, PT ;  /* 0x000000ff0a00720c */ /* 0x000fda0003f05270 */
[----:B0-----:R-:W-:Y:S05]  /*0920*/  @P0 BRA `(.L_x_135) ;  /* 0xfffffffc00b40947 */ /* 0x001fea000383ffff */
[----:B------:R-:W-:-:S07]  /*0930*/  VIADD R11, R21, 0x1 ;  /* 0x00000001150b7836 */ /* 0x000fce0000000000 */
.L_x_134:
[----:B------:R-:W0:Y:S08]  /*0940*/  LDC R4, c[0x0][0x3a0] ;  /* 0x0000e800ff047b82 */ /* 0x000e300000000800 */
[----:B------:R-:W0:Y:S02]  /*0950*/  LDC R5, c[0x0][0x3a8] ;  /* 0x0000ea00ff057b82 */ /* 0x000e240000000800 */
[----:B0-----:R-:W-:-:S04]  /*0960*/  IADD3 R4, PT, PT, -R5, -0x2, R4 ;  /* 0xfffffffe05047810 */ /* 0x001fc80007ffe104 */
[----:B------:R-:W-:-:S13]  /*0970*/  ISETP.GE.U32.AND P0, PT, R4, 0x3, PT ;  /* 0x000000030400780c */ /* 0x000fda0003f06070 */
[----:B------:R-:W-:Y:S05]  /*0980*/  @!P0 EXIT ;  /* 0x000000000000894d */ /* 0x000fea0003800000 */
[----:B------:R-:W0:Y:S01]  /*0990*/  LDC.64 R4, c[0x0][0x380] ;  /* 0x0000e000ff047b82 */ /* 0x000e220000000a00 */
[----:B------:R-:W-:Y:S01]  /*09a0*/  IMAD.IADD R9, R11, 0x1, -R9 ;  /* 0x000000010b097824 */ /* 0x000fe200078e0a09 */
[----:B------:R-:W1:Y:S01]  /*09b0*/  LDCU UR8, c[0x0][0x3a0] ;  /* 0x00007400ff0877ac */ /* 0x000e620008000800 */
[----:B------:R-:W2:Y:S05]  /*09c0*/  LDCU.64 UR6, c[0x0][0x3b0] ;  /* 0x00007600ff0677ac */ /* 0x000eaa0008000a00 */
.L_x_136:
[C---:B------:R-:W-:Y:S01]  /*09d0*/  ISETP.GE.AND P1, PT, R11.reuse, R8, PT ;  /* 0x000000080b00720c */ /* 0x040fe20003f26270 */
[C---:B------:R-:W-:Y:S02]  /*09e0*/  VIADD R17, R11.reuse, 0x1 ;  /* 0x000000010b117836 */ /* 0x040fe40000000000 */
[----:B0-----:R-:W-:-:S03]  /*09f0*/  IMAD.WIDE R14, R11, 0x4, R4 ;  /* 0x000000040b0e7825 */ /* 0x001fc600078e0204 */
[-C--:B------:R-:W-:Y:S01]  /*0a00*/  ISETP.GE.AND P2, PT, R17, R8.reuse, PT ;  /* 0x000000081100720c */ /* 0x080fe20003f46270 */
[----:B------:R-:W-:Y:S01]  /*0a10*/  IMAD.WIDE R12, R9, 0x4, R4 ;  /* 0x00000004090c7825 */ /* 0x000fe200078e0204 */
[----:B------:R-:W3:Y:S03]  /*0a20*/  LDG.E.CONSTANT R21, desc[UR4][R14.64] ;  /* 0x000000040e157981 */ /* 0x000ee6000c1e9900 */
[----:B------:R-:W-:Y:S01]  /*0a30*/  VIADD R29, R17, 0x1 ;  /* 0x00000001111d7836 */ /* 0x000fe20000000000 */
[----:B------:R-:W4:Y:S04]  /*0a40*/  LDG.E.CONSTANT R23, desc[UR4][R14.64+0x4] ;  /* 0x000004040e177981 */ /* 0x000f28000c1e9900 */
[----:B------:R-:W3:Y:S01]  /*0a50*/  @P1 LDG.E.CONSTANT R18, desc[UR4][R12.64] ;  /* 0x000000040c121981 */ /* 0x000ee2000c1e9900 */
[----:B------:R-:W-:Y:S01]  /*0a60*/  ISETP.GE.AND P3, PT, R29, R8, PT ;  /* 0x000000081d00720c */ /* 0x000fe20003f66270 */
[----:B------:R-:W-:-:S02]  /*0a70*/  VIADD R19, R17, 0x2 ;  /* 0x0000000211137836 */ /* 0x000fc40000000000 */
[----:B------:R-:W4:Y:S03]  /*0a80*/  @P2 LDG.E.CONSTANT R20, desc[UR4][R12.64+0x4] ;  /* 0x000004040c142981 */ /* 0x000f26000c1e9900 */
[----:B------:R-:W-:Y:S01]  /*0a90*/  ISETP.GE.AND P0, PT, R19, R8, PT ;  /* 0x000000081300720c */ /* 0x000fe20003f06270 */
[----:B------:R-:W5:Y:S04]  /*0aa0*/  LDG.E.CONSTANT R16, desc[UR4][R14.64+0x8] ;  /* 0x000008040e107981 */ /* 0x000f68000c1e9900 */
[----:B------:R-:W2:Y:S04]  /*0ab0*/  LDG.E.CONSTANT R10, desc[UR4][R14.64+0xc] ;  /* 0x00000c040e0a7981 */ /* 0x000ea8000c1e9900 */
[----:B------:R-:W5:Y:S04]  /*0ac0*/  @P3 LDG.E.CONSTANT R25, desc[UR4][R12.64+0x8] ;  /* 0x000008040c193981 */ /* 0x000f68000c1e9900 */
[----:B------:R2:W2:Y:S01]  /*0ad0*/  @P0 LDG.E.CONSTANT R27, desc[UR4][R12.64+0xc] ;  /* 0x00000c040c1b0981 */ /* 0x0004a2000c1e9900 */
[----:B------:R-:W-:-:S02]  /*0ae0*/  VIADD R9, R9, 0x4 ;  /* 0x0000000409097836 */ /* 0x000fc40000000000 */
[----:B---3--:R-:W-:-:S04]  /*0af0*/  @P1 FFMA R21, R21, 2, -R18 ;  /* 0x4000000015151823 */ /* 0x008fc80000000812 */
[----:B------:R-:W-:Y:S01]  /*0b00*/  FADD R18, R21, -R6 ;  /* 0x8000000615127221 */ /* 0x000fe20000000000 */
[----:B----4-:R-:W-:-:S03]  /*0b10*/  @P2 FFMA R23, R23, 2, -R20 ;  /* 0x4000000017172823 */ /* 0x010fc60000000814 */
[----:B------:R-:W-:-:S04]  /*0b20*/  FFMA R18, R7, R18, R6 ;  /* 0x0000001207127223 */ /* 0x000fc80000000006 */
[----:B------:R-:W-:Y:S01]  /*0b30*/  FADD R23, -R18, R23 ;  /* 0x0000001712177221 */ /* 0x000fe20000000100 */
[----:B------:R-:W-:Y:S02]  /*0b40*/  ISETP.GE.AND P2, PT, R11, R0, PT ;  /* 0x000000000b00720c */ /* 0x000fe40003f46270 */
[----:B------:R-:W-:Y:S01]  /*0b50*/  SHF.R.S32.HI R21, RZ, 0x1f, R11 ;  /* 0x0000001fff157819 */ /* 0x000fe2000001140b */
[----:B-----5:R-:W-:Y:S01]  /*0b60*/  @P3 FFMA R16, R16, 2, -R25 ;  /* 0x4000000010103823 */ /* 0x020fe20000000819 */
[----:B------:R-:W-:Y:S01]  /*0b70*/  FFMA R23, R7, R23, R18 ;  /* 0x0000001707177223 */ /* 0x000fe20000000012 */
[----:B------:R-:W-:-:S03]  /*0b80*/  IADD3 R11, P4, PT, R2, R11, RZ ;  /* 0x0000000b020b7210 */ /* 0x000fc60007f9e0ff */
[----:B------:R-:W-:Y:S02]  /*0b90*/  FADD R16, -R23, R16 ;  /* 0x0000001017107221 */ /* 0x000fe40000000100 */
[----:B------:R-:W-:Y:S01]  /*0ba0*/  IMAD.X R6, R3, 0x1, R21, P4 ;  /* 0x0000000103067824 */ /* 0x000fe200020e0615 */
[----:B--2---:R-:W-:Y:S01]  /*0bb0*/  LEA R12, P4, R11, UR6, 0x2 ;  /* 0x000000060b0c7c11 */ /* 0x004fe2000f8810ff */
[----:B------:R-:W-:Y:S01]  /*0bc0*/  @P0 FFMA R10, R10, 2, -R27 ;  /* 0x400000000a0a0823 */ /* 0x000fe2000000081b */
[----:B------:R-:W-:Y:S01]  /*0bd0*/  ISETP.GE.AND P1, PT, R29, R0, PT ;  /* 0x000000001d00720c */ /* 0x000fe20003f26270 */
[----:B------:R-:W-:Y:S01]  /*0be0*/  FFMA R15, R7, R16, R23 ;  /* 0x00000010070f7223 */ /* 0x000fe20000000017 */
[-C--:B------:R-:W-:Y:S02]  /*0bf0*/  ISETP.GE.AND P3, PT, R19, R0.reuse, PT ;  /* 0x000000001300720c */ /* 0x080fe40003f66270 */
[----:B------:R-:W-:Y:S01]  /*0c00*/  LEA.HI.X R13, R11, UR7, R6, 0x2, P4 ;  /* 0x000000070b0d7c11 */ /* 0x000fe2000a0f1406 */
[----:B------:R-:W-:Y:S01]  /*0c10*/  FADD R6, -R15, R10 ;  /* 0x0000000a0f067221 */ /* 0x000fe20000000100 */
[----:B------:R-:W-:-:S03]  /*0c20*/  ISETP.GE.AND P0, PT, R17, R0, PT ;  /* 0x000000001100720c */ /* 0x000fc60003f06270 */
[----:B------:R-:W-:Y:S01]  /*0c30*/  FFMA R6, R7, R6, R15 ;  /* 0x0000000607067223 */ /* 0x000fe2000000000f */
[----:B------:R3:W-:Y:S01]  /*0c40*/  @P2 STG.E desc[UR4][R12.64], R18 ;  /* 0x000000120c002986 */ /* 0x0007e2000c101904 */
[----:B------:R-:W-:-:S03]  /*0c50*/  VIADD R11, R17, 0x3 ;  /* 0x00000003110b7836 */ /* 0x000fc60000000000 */
[----:B------:R3:W-:Y:S04]  /*0c60*/  @P1 STG.E desc[UR4][R12.64+0x8], R15 ;  /* 0x0000080f0c001986 */ /* 0x0007e8000c101904 */
[----:B------:R3:W-:Y:S04]  /*0c70*/  @P3 STG.E desc[UR4][R12.64+0xc], R6 ;  /* 0x00000c060c003986 */ /* 0x0007e8000c101904 */
[----:B------:R3:W-:Y:S01]  /*0c80*/  @P0 STG.E desc[UR4][R12.64+0x4], R23 ;  /* 0x000004170c000986 */ /* 0x0007e2000c101904 */
[----:B-1----:R-:W-:-:S13]  /*0c90*/  ISETP.NE.AND P0, PT, R11, UR8, PT ;  /* 0x000000080b007c0c */ /* 0x002fda000bf05270 */
[----:B---3--:R-:W-:Y:S05]  /*0ca0*/  @P0 BRA `(.L_x_136) ;  /* 0xfffffffc00480947 */ /* 0x008fea000383ffff */
[----:B------:R-:W-:Y:S05]  /*0cb0*/  EXIT ;  /* 0x000000000000794d */ /* 0x000fea0003800000 */
.L_x_137:
        /* <DEDUP_REMOVED lines=12> */
.L_x_142:


//--------------------- .nv.shared.zlema_many_series_one_param_f32 --------------------------
	.section	.nv.shared.zlema_many_series_one_param_f32,"aw",@nobits
	.sectionflags	@""
	.align	16
	.zero		1024


//--------------------- .nv.shared.reserved.0     --------------------------
	.section	.nv.shared.reserved.0,"aw",@nobits
	.weak		__nv_reservedSMEM_offset_0_alias
	.size		__nv_reservedSMEM_offset_0_alias, 0, 64
	.other		__nv_reservedSMEM_offset_0_alias,@"STO_CUDA_RESERVED_SHARED STV_DEFAULT"
__nv_reservedSMEM_offset_0_alias:
	.zero		0
	.zero		64


//--------------------- .nv.shared.zlema_batch_f32_tiled_f32 --------------------------
	.section	.nv.shared.zlema_batch_f32_tiled_f32,"aw",@nobits
	.sectionflags	@""
	.align	16
	.zero		1024


//--------------------- .nv.shared.zlema_batch_warp_scan_f32 --------------------------
	.section	.nv.shared.zlema_batch_warp_scan_f32,"aw",@nobits
	.sectionflags	@""
	.align	16
	.zero		1024


//--------------------- .nv.shared.zlema_batch_f32 --------------------------
	.section	.nv.shared.zlema_batch_f32,"aw",@nobits
	.sectionflags	@""
	.align	16
	.zero		1024


//--------------------- .nv.constant0.zlema_many_series_one_param_f32 --------------------------
	.section	.nv.constant0.zlema_many_series_one_param_f32,"a",@progbits
	.sectionflags	@""
	.align	4
.nv.constant0.zlema_many_series_one_param_f32:
	.zero		936


//--------------------- .nv.constant0.zlema_batch_f32_tiled_f32 --------------------------
	.section	.nv.constant0.zlema_batch_f32_tiled_f32,"a",@progbits
	.sectionflags	@""
	.align	4
.nv.constant0.zlema_batch_f32_tiled_f32:
	.zero		952


//--------------------- .nv.constant0.zlema_batch_warp_scan_f32 --------------------------
	.section	.nv.constant0.zlema_batch_warp_scan_f32,"a",@progbits
	.sectionflags	@""
	.align	4
.nv.constant0.zlema_batch_warp_scan_f32:
	.zero		936


//--------------------- .nv.constant0.zlema_batch_f32 --------------------------
	.section	.nv.constant0.zlema_batch_f32,"a",@progbits
	.sectionflags	@""
	.align	4
.nv.constant0.zlema_batch_f32:
	.zero		952


//--------------------- SYMBOLS --------------------------

	.type		.nv.reservedSmem.offset0,@object
	.size		.nv.reservedSmem.offset0,0x4
	.type		.nv.reservedSmem.cap,@object
	.size		.nv.reservedSmem.cap,0x4
